//
// Generated by NVIDIA NVVM Compiler
//
// Compiler Build ID: CL-36424714
// Cuda compilation tools, release 13.0, V13.0.88
// Based on NVVM 20.0.0
//

.version 9.0
.target sm_100
.address_size 64

	// .globl	_Z5cuEVMPhS_mmm
.extern .func  (.param .b32 func_retval0) vprintf
(
	.param .b64 vprintf_param_0,
	.param .b64 vprintf_param_1
)
;
.global .align 1 .b8 $str[11] = {66, 121, 116, 101, 99, 111, 100, 101, 58, 32};
.global .align 1 .b8 $str$1[6] = {37, 48, 50, 120, 32};
.global .align 1 .b8 $str$2[2] = {10};
.global .align 1 .b8 $str$3[8] = {73, 110, 112, 117, 116, 58, 32};

.visible .entry _Z5cuEVMPhS_mmm(
	.param .u64 .ptr .align 1 _Z5cuEVMPhS_mmm_param_0,
	.param .u64 .ptr .align 1 _Z5cuEVMPhS_mmm_param_1,
	.param .u64 _Z5cuEVMPhS_mmm_param_2,
	.param .u64 _Z5cuEVMPhS_mmm_param_3,
	.param .u64 _Z5cuEVMPhS_mmm_param_4
)
{
	.local .align 8 .b8 	__local_depot0[8];
	.reg .b64 	%SP;
	.reg .b64 	%SPL;
	.reg .pred 	%p<22>;
	.reg .b32 	%r<187>;
	.reg .b64 	%rd<108>;

	mov.u64 	%SPL, __local_depot0;
	cvta.local.u64 	%SP, %SPL;
	ld.param.u64 	%rd46, [_Z5cuEVMPhS_mmm_param_0];
	ld.param.u64 	%rd44, [_Z5cuEVMPhS_mmm_param_2];
	ld.param.u64 	%rd45, [_Z5cuEVMPhS_mmm_param_3];
	ld.param.u64 	%rd47, [_Z5cuEVMPhS_mmm_param_4];
	cvta.to.global.u64 	%rd1, %rd46;
	mov.u32 	%r1, %tid.x;
	mov.u32 	%r2, %ctaid.x;
	mov.u32 	%r3, %ntid.x;
	mad.lo.s32 	%r4, %r2, %r3, %r1;
	cvt.s64.s32 	%rd48, %r4;
	setp.le.u64 	%p1, %rd47, %rd48;
	setp.ne.s32 	%p2, %r4, 0;
	or.pred  	%p3, %p2, %p1;
	@%p3 bra 	$L__BB0_28;
	mov.u64 	%rd49, $str;
	cvta.global.u64 	%rd50, %rd49;
	{ // callseq 0, 0
	.param .b64 param0;
	st.param.b64 	[param0], %rd50;
	.param .b64 param1;
	st.param.b64 	[param1], 0;
	.param .b32 retval0;
	call.uni (retval0), 
	vprintf, 
	(
	param0, 
	param1
	);
	ld.param.b32 	%r5, [retval0];
	} // callseq 0
	setp.eq.s64 	%p4, %rd44, 0;
	@%p4 bra 	$L__BB0_14;
	setp.lt.u64 	%p5, %rd44, 16;
	mov.b64 	%rd97, 0;
	@%p5 bra 	$L__BB0_5;
	and.b64  	%rd97, %rd44, -16;
	add.s64 	%rd94, %rd1, 7;
	add.u64 	%rd52, %SP, 0;
	mov.u64 	%rd95, %rd97;
$L__BB0_4:
	.pragma "nounroll";
	ld.global.u8 	%r7, [%rd94+-7];
	cvta.to.local.u64 	%rd53, %rd52;
	st.local.u32 	[%rd53], %r7;
	mov.u64 	%rd54, $str$1;
	cvta.global.u64 	%rd55, %rd54;
	{ // callseq 1, 0
	.param .b64 param0;
	st.param.b64 	[param0], %rd55;
	.param .b64 param1;
	st.param.b64 	[param1], %rd52;
	.param .b32 retval0;
	call.uni (retval0), 
	vprintf, 
	(
	param0, 
	param1
	);
	ld.param.b32 	%r8, [retval0];
	} // callseq 1
	ld.global.u8 	%r10, [%rd94+-6];
	st.local.u32 	[%rd53], %r10;
	{ // callseq 2, 0
	.param .b64 param0;
	st.param.b64 	[param0], %rd55;
	.param .b64 param1;
	st.param.b64 	[param1], %rd52;
	.param .b32 retval0;
	call.uni (retval0), 
	vprintf, 
	(
	param0, 
	param1
	);
	ld.param.b32 	%r11, [retval0];
	} // callseq 2
	ld.global.u8 	%r13, [%rd94+-5];
	st.local.u32 	[%rd53], %r13;
	{ // callseq 3, 0
	.param .b64 param0;
	st.param.b64 	[param0], %rd55;
	.param .b64 param1;
	st.param.b64 	[param1], %rd52;
	.param .b32 retval0;
	call.uni (retval0), 
	vprintf, 
	(
	param0, 
	param1
	);
	ld.param.b32 	%r14, [retval0];
	} // callseq 3
	ld.global.u8 	%r16, [%rd94+-4];
	st.local.u32 	[%rd53], %r16;
	{ // callseq 4, 0
	.param .b64 param0;
	st.param.b64 	[param0], %rd55;
	.param .b64 param1;
	st.param.b64 	[param1], %rd52;
	.param .b32 retval0;
	call.uni (retval0), 
	vprintf, 
	(
	param0, 
	param1
	);
	ld.param.b32 	%r17, [retval0];
	} // callseq 4
	ld.global.u8 	%r19, [%rd94+-3];
	st.local.u32 	[%rd53], %r19;
	{ // callseq 5, 0
	.param .b64 param0;
	st.param.b64 	[param0], %rd55;
	.param .b64 param1;
	st.param.b64 	[param1], %rd52;
	.param .b32 retval0;
	call.uni (retval0), 
	vprintf, 
	(
	param0, 
	param1
	);
	ld.param.b32 	%r20, [retval0];
	} // callseq 5
	ld.global.u8 	%r22, [%rd94+-2];
	st.local.u32 	[%rd53], %r22;
	{ // callseq 6, 0
	.param .b64 param0;
	st.param.b64 	[param0], %rd55;
	.param .b64 param1;
	st.param.b64 	[param1], %rd52;
	.param .b32 retval0;
	call.uni (retval0), 
	vprintf, 
	(
	param0, 
	param1
	);
	ld.param.b32 	%r23, [retval0];
	} // callseq 6
	ld.global.u8 	%r25, [%rd94+-1];
	st.local.u32 	[%rd53], %r25;
	{ // callseq 7, 0
	.param .b64 param0;
	st.param.b64 	[param0], %rd55;
	.param .b64 param1;
	st.param.b64 	[param1], %rd52;
	.param .b32 retval0;
	call.uni (retval0), 
	vprintf, 
	(
	param0, 
	param1
	);
	ld.param.b32 	%r26, [retval0];
	} // callseq 7
	ld.global.u8 	%r28, [%rd94];
	st.local.u32 	[%rd53], %r28;
	{ // callseq 8, 0
	.param .b64 param0;
	st.param.b64 	[param0], %rd55;
	.param .b64 param1;
	st.param.b64 	[param1], %rd52;
	.param .b32 retval0;
	call.uni (retval0), 
	vprintf, 
	(
	param0, 
	param1
	);
	ld.param.b32 	%r29, [retval0];
	} // callseq 8
	ld.global.u8 	%r31, [%rd94+1];
	st.local.u32 	[%rd53], %r31;
	{ // callseq 9, 0
	.param .b64 param0;
	st.param.b64 	[param0], %rd55;
	.param .b64 param1;
	st.param.b64 	[param1], %rd52;
	.param .b32 retval0;
	call.uni (retval0), 
	vprintf, 
	(
	param0, 
	param1
	);
	ld.param.b32 	%r32, [retval0];
	} // callseq 9
	ld.global.u8 	%r34, [%rd94+2];
	st.local.u32 	[%rd53], %r34;
	{ // callseq 10, 0
	.param .b64 param0;
	st.param.b64 	[param0], %rd55;
	.param .b64 param1;
	st.param.b64 	[param1], %rd52;
	.param .b32 retval0;
	call.uni (retval0), 
	vprintf, 
	(
	param0, 
	param1
	);
	ld.param.b32 	%r35, [retval0];
	} // callseq 10
	ld.global.u8 	%r37, [%rd94+3];
	st.local.u32 	[%rd53], %r37;
	{ // callseq 11, 0
	.param .b64 param0;
	st.param.b64 	[param0], %rd55;
	.param .b64 param1;
	st.param.b64 	[param1], %rd52;
	.param .b32 retval0;
	call.uni (retval0), 
	vprintf, 
	(
	param0, 
	param1
	);
	ld.param.b32 	%r38, [retval0];
	} // callseq 11
	ld.global.u8 	%r40, [%rd94+4];
	st.local.u32 	[%rd53], %r40;
	{ // callseq 12, 0
	.param .b64 param0;
	st.param.b64 	[param0], %rd55;
	.param .b64 param1;
	st.param.b64 	[param1], %rd52;
	.param .b32 retval0;
	call.uni (retval0), 
	vprintf, 
	(
	param0, 
	param1
	);
	ld.param.b32 	%r41, [retval0];
	} // callseq 12
	ld.global.u8 	%r43, [%rd94+5];
	st.local.u32 	[%rd53], %r43;
	{ // callseq 13, 0
	.param .b64 param0;
	st.param.b64 	[param0], %rd55;
	.param .b64 param1;
	st.param.b64 	[param1], %rd52;
	.param .b32 retval0;
	call.uni (retval0), 
	vprintf, 
	(
	param0, 
	param1
	);
	ld.param.b32 	%r44, [retval0];
	} // callseq 13
	ld.global.u8 	%r46, [%rd94+6];
	st.local.u32 	[%rd53], %r46;
	{ // callseq 14, 0
	.param .b64 param0;
	st.param.b64 	[param0], %rd55;
	.param .b64 param1;
	st.param.b64 	[param1], %rd52;
	.param .b32 retval0;
	call.uni (retval0), 
	vprintf, 
	(
	param0, 
	param1
	);
	ld.param.b32 	%r47, [retval0];
	} // callseq 14
	ld.global.u8 	%r49, [%rd94+7];
	st.local.u32 	[%rd53], %r49;
	{ // callseq 15, 0
	.param .b64 param0;
	st.param.b64 	[param0], %rd55;
	.param .b64 param1;
	st.param.b64 	[param1], %rd52;
	.param .b32 retval0;
	call.uni (retval0), 
	vprintf, 
	(
	param0, 
	param1
	);
	ld.param.b32 	%r50, [retval0];
	} // callseq 15
	ld.global.u8 	%r52, [%rd94+8];
	st.local.u32 	[%rd53], %r52;
	{ // callseq 16, 0
	.param .b64 param0;
	st.param.b64 	[param0], %rd55;
	.param .b64 param1;
	st.param.b64 	[param1], %rd52;
	.param .b32 retval0;
	call.uni (retval0), 
	vprintf, 
	(
	param0, 
	param1
	);
	ld.param.b32 	%r53, [retval0];
	} // callseq 16
	add.s64 	%rd95, %rd95, -16;
	add.s64 	%rd94, %rd94, 16;
	setp.ne.s64 	%p6, %rd95, 0;
	@%p6 bra 	$L__BB0_4;
$L__BB0_5:
	and.b64  	%rd9, %rd44, 15;
	setp.eq.s64 	%p7, %rd9, 0;
	@%p7 bra 	$L__BB0_14;
	add.u64 	%rd56, %SP, 0;
	add.u64 	%rd10, %SPL, 0;
	and.b64  	%rd11, %rd44, 7;
	setp.lt.u64 	%p8, %rd9, 8;
	@%p8 bra 	$L__BB0_8;
	add.s64 	%rd57, %rd1, %rd97;
	ld.global.u8 	%r55, [%rd57];
	st.local.u32 	[%rd10], %r55;
	mov.u64 	%rd58, $str$1;
	cvta.global.u64 	%rd59, %rd58;
	{ // callseq 17, 0
	.param .b64 param0;
	st.param.b64 	[param0], %rd59;
	.param .b64 param1;
	st.param.b64 	[param1], %rd56;
	.param .b32 retval0;
	call.uni (retval0), 
	vprintf, 
	(
	param0, 
	param1
	);
	ld.param.b32 	%r56, [retval0];
	} // callseq 17
	ld.global.u8 	%r58, [%rd57+1];
	st.local.u32 	[%rd10], %r58;
	{ // callseq 18, 0
	.param .b64 param0;
	st.param.b64 	[param0], %rd59;
	.param .b64 param1;
	st.param.b64 	[param1], %rd56;
	.param .b32 retval0;
	call.uni (retval0), 
	vprintf, 
	(
	param0, 
	param1
	);
	ld.param.b32 	%r59, [retval0];
	} // callseq 18
	ld.global.u8 	%r61, [%rd57+2];
	st.local.u32 	[%rd10], %r61;
	{ // callseq 19, 0
	.param .b64 param0;
	st.param.b64 	[param0], %rd59;
	.param .b64 param1;
	st.param.b64 	[param1], %rd56;
	.param .b32 retval0;
	call.uni (retval0), 
	vprintf, 
	(
	param0, 
	param1
	);
	ld.param.b32 	%r62, [retval0];
	} // callseq 19
	ld.global.u8 	%r64, [%rd57+3];
	st.local.u32 	[%rd10], %r64;
	{ // callseq 20, 0
	.param .b64 param0;
	st.param.b64 	[param0], %rd59;
	.param .b64 param1;
	st.param.b64 	[param1], %rd56;
	.param .b32 retval0;
	call.uni (retval0), 
	vprintf, 
	(
	param0, 
	param1
	);
	ld.param.b32 	%r65, [retval0];
	} // callseq 20
	ld.global.u8 	%r67, [%rd57+4];
	st.local.u32 	[%rd10], %r67;
	{ // callseq 21, 0
	.param .b64 param0;
	st.param.b64 	[param0], %rd59;
	.param .b64 param1;
	st.param.b64 	[param1], %rd56;
	.param .b32 retval0;
	call.uni (retval0), 
	vprintf, 
	(
	param0, 
	param1
	);
	ld.param.b32 	%r68, [retval0];
	} // callseq 21
	ld.global.u8 	%r70, [%rd57+5];
	st.local.u32 	[%rd10], %r70;
	{ // callseq 22, 0
	.param .b64 param0;
	st.param.b64 	[param0], %rd59;
	.param .b64 param1;
	st.param.b64 	[param1], %rd56;
	.param .b32 retval0;
	call.uni (retval0), 
	vprintf, 
	(
	param0, 
	param1
	);
	ld.param.b32 	%r71, [retval0];
	} // callseq 22
	ld.global.u8 	%r73, [%rd57+6];
	st.local.u32 	[%rd10], %r73;
	{ // callseq 23, 0
	.param .b64 param0;
	st.param.b64 	[param0], %rd59;
	.param .b64 param1;
	st.param.b64 	[param1], %rd56;
	.param .b32 retval0;
	call.uni (retval0), 
	vprintf, 
	(
	param0, 
	param1
	);
	ld.param.b32 	%r74, [retval0];
	} // callseq 23
	ld.global.u8 	%r76, [%rd57+7];
	st.local.u32 	[%rd10], %r76;
	{ // callseq 24, 0
	.param .b64 param0;
	st.param.b64 	[param0], %rd59;
	.param .b64 param1;
	st.param.b64 	[param1], %rd56;
	.param .b32 retval0;
	call.uni (retval0), 
	vprintf, 
	(
	param0, 
	param1
	);
	ld.param.b32 	%r77, [retval0];
	} // callseq 24
	add.s64 	%rd97, %rd97, 8;
$L__BB0_8:
	setp.eq.s64 	%p9, %rd11, 0;
	@%p9 bra 	$L__BB0_14;
	and.b64  	%rd99, %rd44, 3;
	setp.lt.u64 	%p10, %rd11, 4;
	@%p10 bra 	$L__BB0_11;
	add.s64 	%rd61, %rd1, %rd97;
	ld.global.u8 	%r79, [%rd61];
	st.local.u32 	[%rd10], %r79;
	mov.u64 	%rd62, $str$1;
	cvta.global.u64 	%rd63, %rd62;
	{ // callseq 25, 0
	.param .b64 param0;
	st.param.b64 	[param0], %rd63;
	.param .b64 param1;
	st.param.b64 	[param1], %rd56;
	.param .b32 retval0;
	call.uni (retval0), 
	vprintf, 
	(
	param0, 
	param1
	);
	ld.param.b32 	%r80, [retval0];
	} // callseq 25
	ld.global.u8 	%r82, [%rd61+1];
	st.local.u32 	[%rd10], %r82;
	{ // callseq 26, 0
	.param .b64 param0;
	st.param.b64 	[param0], %rd63;
	.param .b64 param1;
	st.param.b64 	[param1], %rd56;
	.param .b32 retval0;
	call.uni (retval0), 
	vprintf, 
	(
	param0, 
	param1
	);
	ld.param.b32 	%r83, [retval0];
	} // callseq 26
	ld.global.u8 	%r85, [%rd61+2];
	st.local.u32 	[%rd10], %r85;
	{ // callseq 27, 0
	.param .b64 param0;
	st.param.b64 	[param0], %rd63;
	.param .b64 param1;
	st.param.b64 	[param1], %rd56;
	.param .b32 retval0;
	call.uni (retval0), 
	vprintf, 
	(
	param0, 
	param1
	);
	ld.param.b32 	%r86, [retval0];
	} // callseq 27
	ld.global.u8 	%r88, [%rd61+3];
	st.local.u32 	[%rd10], %r88;
	{ // callseq 28, 0
	.param .b64 param0;
	st.param.b64 	[param0], %rd63;
	.param .b64 param1;
	st.param.b64 	[param1], %rd56;
	.param .b32 retval0;
	call.uni (retval0), 
	vprintf, 
	(
	param0, 
	param1
	);
	ld.param.b32 	%r89, [retval0];
	} // callseq 28
	add.s64 	%rd97, %rd97, 4;
$L__BB0_11:
	setp.eq.s64 	%p11, %rd99, 0;
	@%p11 bra 	$L__BB0_14;
	add.s64 	%rd100, %rd1, %rd97;
	mov.u64 	%rd65, $str$1;
$L__BB0_13:
	.pragma "nounroll";
	ld.global.u8 	%r91, [%rd100];
	st.local.u32 	[%rd10], %r91;
	cvta.global.u64 	%rd66, %rd65;
	{ // callseq 29, 0
	.param .b64 param0;
	st.param.b64 	[param0], %rd66;
	.param .b64 param1;
	st.param.b64 	[param1], %rd56;
	.param .b32 retval0;
	call.uni (retval0), 
	vprintf, 
	(
	param0, 
	param1
	);
	ld.param.b32 	%r92, [retval0];
	} // callseq 29
	add.s64 	%rd100, %rd100, 1;
	add.s64 	%rd99, %rd99, -1;
	setp.ne.s64 	%p12, %rd99, 0;
	@%p12 bra 	$L__BB0_13;
$L__BB0_14:
	mov.u64 	%rd68, $str$2;
	cvta.global.u64 	%rd69, %rd68;
	{ // callseq 30, 0
	.param .b64 param0;
	st.param.b64 	[param0], %rd69;
	.param .b64 param1;
	st.param.b64 	[param1], 0;
	.param .b32 retval0;
	call.uni (retval0), 
	vprintf, 
	(
	param0, 
	param1
	);
	ld.param.b32 	%r94, [retval0];
	} // callseq 30
	mov.u64 	%rd70, $str$3;
	cvta.global.u64 	%rd71, %rd70;
	{ // callseq 31, 0
	.param .b64 param0;
	st.param.b64 	[param0], %rd71;
	.param .b64 param1;
	st.param.b64 	[param1], 0;
	.param .b32 retval0;
	call.uni (retval0), 
	vprintf, 
	(
	param0, 
	param1
	);
	ld.param.b32 	%r96, [retval0];
	} // callseq 31
	setp.eq.s64 	%p13, %rd45, 0;
	@%p13 bra 	$L__BB0_27;
	setp.lt.u64 	%p14, %rd45, 16;
	mov.b64 	%rd104, 0;
	@%p14 bra 	$L__BB0_18;
	ld.param.u64 	%rd92, [_Z5cuEVMPhS_mmm_param_1];
	and.b64  	%rd104, %rd45, -16;
	cvta.to.global.u64 	%rd73, %rd92;
	add.s64 	%rd101, %rd73, 7;
	add.u64 	%rd74, %SP, 0;
	mov.u64 	%rd76, $str$1;
	mov.u64 	%rd102, %rd104;
$L__BB0_17:
	.pragma "nounroll";
	ld.global.u8 	%r98, [%rd101+-7];
	cvta.to.local.u64 	%rd75, %rd74;
	st.local.u32 	[%rd75], %r98;
	cvta.global.u64 	%rd77, %rd76;
	{ // callseq 32, 0
	.param .b64 param0;
	st.param.b64 	[param0], %rd77;
	.param .b64 param1;
	st.param.b64 	[param1], %rd74;
	.param .b32 retval0;
	call.uni (retval0), 
	vprintf, 
	(
	param0, 
	param1
	);
	ld.param.b32 	%r99, [retval0];
	} // callseq 32
	ld.global.u8 	%r101, [%rd101+-6];
	st.local.u32 	[%rd75], %r101;
	{ // callseq 33, 0
	.param .b64 param0;
	st.param.b64 	[param0], %rd77;
	.param .b64 param1;
	st.param.b64 	[param1], %rd74;
	.param .b32 retval0;
	call.uni (retval0), 
	vprintf, 
	(
	param0, 
	param1
	);
	ld.param.b32 	%r102, [retval0];
	} // callseq 33
	ld.global.u8 	%r104, [%rd101+-5];
	st.local.u32 	[%rd75], %r104;
	{ // callseq 34, 0
	.param .b64 param0;
	st.param.b64 	[param0], %rd77;
	.param .b64 param1;
	st.param.b64 	[param1], %rd74;
	.param .b32 retval0;
	call.uni (retval0), 
	vprintf, 
	(
	param0, 
	param1
	);
	ld.param.b32 	%r105, [retval0];
	} // callseq 34
	ld.global.u8 	%r107, [%rd101+-4];
	st.local.u32 	[%rd75], %r107;
	{ // callseq 35, 0
	.param .b64 param0;
	st.param.b64 	[param0], %rd77;
	.param .b64 param1;
	st.param.b64 	[param1], %rd74;
	.param .b32 retval0;
	call.uni (retval0), 
	vprintf, 
	(
	param0, 
	param1
	);
	ld.param.b32 	%r108, [retval0];
	} // callseq 35
	ld.global.u8 	%r110, [%rd101+-3];
	st.local.u32 	[%rd75], %r110;
	{ // callseq 36, 0
	.param .b64 param0;
	st.param.b64 	[param0], %rd77;
	.param .b64 param1;
	st.param.b64 	[param1], %rd74;
	.param .b32 retval0;
	call.uni (retval0), 
	vprintf, 
	(
	param0, 
	param1
	);
	ld.param.b32 	%r111, [retval0];
	} // callseq 36
	ld.global.u8 	%r113, [%rd101+-2];
	st.local.u32 	[%rd75], %r113;
	{ // callseq 37, 0
	.param .b64 param0;
	st.param.b64 	[param0], %rd77;
	.param .b64 param1;
	st.param.b64 	[param1], %rd74;
	.param .b32 retval0;
	call.uni (retval0), 
	vprintf, 
	(
	param0, 
	param1
	);
	ld.param.b32 	%r114, [retval0];
	} // callseq 37
	ld.global.u8 	%r116, [%rd101+-1];
	st.local.u32 	[%rd75], %r116;
	{ // callseq 38, 0
	.param .b64 param0;
	st.param.b64 	[param0], %rd77;
	.param .b64 param1;
	st.param.b64 	[param1], %rd74;
	.param .b32 retval0;
	call.uni (retval0), 
	vprintf, 
	(
	param0, 
	param1
	);
	ld.param.b32 	%r117, [retval0];
	} // callseq 38
	ld.global.u8 	%r119, [%rd101];
	st.local.u32 	[%rd75], %r119;
	{ // callseq 39, 0
	.param .b64 param0;
	st.param.b64 	[param0], %rd77;
	.param .b64 param1;
	st.param.b64 	[param1], %rd74;
	.param .b32 retval0;
	call.uni (retval0), 
	vprintf, 
	(
	param0, 
	param1
	);
	ld.param.b32 	%r120, [retval0];
	} // callseq 39
	ld.global.u8 	%r122, [%rd101+1];
	st.local.u32 	[%rd75], %r122;
	{ // callseq 40, 0
	.param .b64 param0;
	st.param.b64 	[param0], %rd77;
	.param .b64 param1;
	st.param.b64 	[param1], %rd74;
	.param .b32 retval0;
	call.uni (retval0), 
	vprintf, 
	(
	param0, 
	param1
	);
	ld.param.b32 	%r123, [retval0];
	} // callseq 40
	ld.global.u8 	%r125, [%rd101+2];
	st.local.u32 	[%rd75], %r125;
	{ // callseq 41, 0
	.param .b64 param0;
	st.param.b64 	[param0], %rd77;
	.param .b64 param1;
	st.param.b64 	[param1], %rd74;
	.param .b32 retval0;
	call.uni (retval0), 
	vprintf, 
	(
	param0, 
	param1
	);
	ld.param.b32 	%r126, [retval0];
	} // callseq 41
	ld.global.u8 	%r128, [%rd101+3];
	st.local.u32 	[%rd75], %r128;
	{ // callseq 42, 0
	.param .b64 param0;
	st.param.b64 	[param0], %rd77;
	.param .b64 param1;
	st.param.b64 	[param1], %rd74;
	.param .b32 retval0;
	call.uni (retval0), 
	vprintf, 
	(
	param0, 
	param1
	);
	ld.param.b32 	%r129, [retval0];
	} // callseq 42
	ld.global.u8 	%r131, [%rd101+4];
	st.local.u32 	[%rd75], %r131;
	{ // callseq 43, 0
	.param .b64 param0;
	st.param.b64 	[param0], %rd77;
	.param .b64 param1;
	st.param.b64 	[param1], %rd74;
	.param .b32 retval0;
	call.uni (retval0), 
	vprintf, 
	(
	param0, 
	param1
	);
	ld.param.b32 	%r132, [retval0];
	} // callseq 43
	ld.global.u8 	%r134, [%rd101+5];
	st.local.u32 	[%rd75], %r134;
	{ // callseq 44, 0
	.param .b64 param0;
	st.param.b64 	[param0], %rd77;
	.param .b64 param1;
	st.param.b64 	[param1], %rd74;
	.param .b32 retval0;
	call.uni (retval0), 
	vprintf, 
	(
	param0, 
	param1
	);
	ld.param.b32 	%r135, [retval0];
	} // callseq 44
	ld.global.u8 	%r137, [%rd101+6];
	st.local.u32 	[%rd75], %r137;
	{ // callseq 45, 0
	.param .b64 param0;
	st.param.b64 	[param0], %rd77;
	.param .b64 param1;
	st.param.b64 	[param1], %rd74;
	.param .b32 retval0;
	call.uni (retval0), 
	vprintf, 
	(
	param0, 
	param1
	);
	ld.param.b32 	%r138, [retval0];
	} // callseq 45
	ld.global.u8 	%r140, [%rd101+7];
	st.local.u32 	[%rd75], %r140;
	{ // callseq 46, 0
	.param .b64 param0;
	st.param.b64 	[param0], %rd77;
	.param .b64 param1;
	st.param.b64 	[param1], %rd74;
	.param .b32 retval0;
	call.uni (retval0), 
	vprintf, 
	(
	param0, 
	param1
	);
	ld.param.b32 	%r141, [retval0];
	} // callseq 46
	ld.global.u8 	%r143, [%rd101+8];
	st.local.u32 	[%rd75], %r143;
	{ // callseq 47, 0
	.param .b64 param0;
	st.param.b64 	[param0], %rd77;
	.param .b64 param1;
	st.param.b64 	[param1], %rd74;
	.param .b32 retval0;
	call.uni (retval0), 
	vprintf, 
	(
	param0, 
	param1
	);
	ld.param.b32 	%r144, [retval0];
	} // callseq 47
	add.s64 	%rd102, %rd102, -16;
	add.s64 	%rd101, %rd101, 16;
	setp.ne.s64 	%p15, %rd102, 0;
	@%p15 bra 	$L__BB0_17;
$L__BB0_18:
	and.b64  	%rd29, %rd45, 15;
	setp.eq.s64 	%p16, %rd29, 0;
	@%p16 bra 	$L__BB0_27;
	ld.param.u64 	%rd93, [_Z5cuEVMPhS_mmm_param_1];
	cvta.to.global.u64 	%rd30, %rd93;
	add.u64 	%rd78, %SP, 0;
	add.u64 	%rd31, %SPL, 0;
	and.b64  	%rd32, %rd45, 7;
	setp.lt.u64 	%p17, %rd29, 8;
	@%p17 bra 	$L__BB0_21;
	add.s64 	%rd79, %rd30, %rd104;
	ld.global.u8 	%r146, [%rd79];
	st.local.u32 	[%rd31], %r146;
	mov.u64 	%rd80, $str$1;
	cvta.global.u64 	%rd81, %rd80;
	{ // callseq 48, 0
	.param .b64 param0;
	st.param.b64 	[param0], %rd81;
	.param .b64 param1;
	st.param.b64 	[param1], %rd78;
	.param .b32 retval0;
	call.uni (retval0), 
	vprintf, 
	(
	param0, 
	param1
	);
	ld.param.b32 	%r147, [retval0];
	} // callseq 48
	ld.global.u8 	%r149, [%rd79+1];
	st.local.u32 	[%rd31], %r149;
	{ // callseq 49, 0
	.param .b64 param0;
	st.param.b64 	[param0], %rd81;
	.param .b64 param1;
	st.param.b64 	[param1], %rd78;
	.param .b32 retval0;
	call.uni (retval0), 
	vprintf, 
	(
	param0, 
	param1
	);
	ld.param.b32 	%r150, [retval0];
	} // callseq 49
	ld.global.u8 	%r152, [%rd79+2];
	st.local.u32 	[%rd31], %r152;
	{ // callseq 50, 0
	.param .b64 param0;
	st.param.b64 	[param0], %rd81;
	.param .b64 param1;
	st.param.b64 	[param1], %rd78;
	.param .b32 retval0;
	call.uni (retval0), 
	vprintf, 
	(
	param0, 
	param1
	);
	ld.param.b32 	%r153, [retval0];
	} // callseq 50
	ld.global.u8 	%r155, [%rd79+3];
	st.local.u32 	[%rd31], %r155;
	{ // callseq 51, 0
	.param .b64 param0;
	st.param.b64 	[param0], %rd81;
	.param .b64 param1;
	st.param.b64 	[param1], %rd78;
	.param .b32 retval0;
	call.uni (retval0), 
	vprintf, 
	(
	param0, 
	param1
	);
	ld.param.b32 	%r156, [retval0];
	} // callseq 51
	ld.global.u8 	%r158, [%rd79+4];
	st.local.u32 	[%rd31], %r158;
	{ // callseq 52, 0
	.param .b64 param0;
	st.param.b64 	[param0], %rd81;
	.param .b64 param1;
	st.param.b64 	[param1], %rd78;
	.param .b32 retval0;
	call.uni (retval0), 
	vprintf, 
	(
	param0, 
	param1
	);
	ld.param.b32 	%r159, [retval0];
	} // callseq 52
	ld.global.u8 	%r161, [%rd79+5];
	st.local.u32 	[%rd31], %r161;
	{ // callseq 53, 0
	.param .b64 param0;
	st.param.b64 	[param0], %rd81;
	.param .b64 param1;
	st.param.b64 	[param1], %rd78;
	.param .b32 retval0;
	call.uni (retval0), 
	vprintf, 
	(
	param0, 
	param1
	);
	ld.param.b32 	%r162, [retval0];
	} // callseq 53
	ld.global.u8 	%r164, [%rd79+6];
	st.local.u32 	[%rd31], %r164;
	{ // callseq 54, 0
	.param .b64 param0;
	st.param.b64 	[param0], %rd81;
	.param .b64 param1;
	st.param.b64 	[param1], %rd78;
	.param .b32 retval0;
	call.uni (retval0), 
	vprintf, 
	(
	param0, 
	param1
	);
	ld.param.b32 	%r165, [retval0];
	} // callseq 54
	ld.global.u8 	%r167, [%rd79+7];
	st.local.u32 	[%rd31], %r167;
	{ // callseq 55, 0
	.param .b64 param0;
	st.param.b64 	[param0], %rd81;
	.param .b64 param1;
	st.param.b64 	[param1], %rd78;
	.param .b32 retval0;
	call.uni (retval0), 
	vprintf, 
	(
	param0, 
	param1
	);
	ld.param.b32 	%r168, [retval0];
	} // callseq 55
	add.s64 	%rd104, %rd104, 8;
$L__BB0_21:
	setp.eq.s64 	%p18, %rd32, 0;
	@%p18 bra 	$L__BB0_27;
	and.b64  	%rd106, %rd45, 3;
	setp.lt.u64 	%p19, %rd32, 4;
	@%p19 bra 	$L__BB0_24;
	add.s64 	%rd83, %rd30, %rd104;
	ld.global.u8 	%r170, [%rd83];
	st.local.u32 	[%rd31], %r170;
	mov.u64 	%rd84, $str$1;
	cvta.global.u64 	%rd85, %rd84;
	{ // callseq 56, 0
	.param .b64 param0;
	st.param.b64 	[param0], %rd85;
	.param .b64 param1;
	st.param.b64 	[param1], %rd78;
	.param .b32 retval0;
	call.uni (retval0), 
	vprintf, 
	(
	param0, 
	param1
	);
	ld.param.b32 	%r171, [retval0];
	} // callseq 56
	ld.global.u8 	%r173, [%rd83+1];
	st.local.u32 	[%rd31], %r173;
	{ // callseq 57, 0
	.param .b64 param0;
	st.param.b64 	[param0], %rd85;
	.param .b64 param1;
	st.param.b64 	[param1], %rd78;
	.param .b32 retval0;
	call.uni (retval0), 
	vprintf, 
	(
	param0, 
	param1
	);
	ld.param.b32 	%r174, [retval0];
	} // callseq 57
	ld.global.u8 	%r176, [%rd83+2];
	st.local.u32 	[%rd31], %r176;
	{ // callseq 58, 0
	.param .b64 param0;
	st.param.b64 	[param0], %rd85;
	.param .b64 param1;
	st.param.b64 	[param1], %rd78;
	.param .b32 retval0;
	call.uni (retval0), 
	vprintf, 
	(
	param0, 
	param1
	);
	ld.param.b32 	%r177, [retval0];
	} // callseq 58
	ld.global.u8 	%r179, [%rd83+3];
	st.local.u32 	[%rd31], %r179;
	{ // callseq 59, 0
	.param .b64 param0;
	st.param.b64 	[param0], %rd85;
	.param .b64 param1;
	st.param.b64 	[param1], %rd78;
	.param .b32 retval0;
	call.uni (retval0), 
	vprintf, 
	(
	param0, 
	param1
	);
	ld.param.b32 	%r180, [retval0];
	} // callseq 59
	add.s64 	%rd104, %rd104, 4;
$L__BB0_24:
	setp.eq.s64 	%p20, %rd106, 0;
	@%p20 bra 	$L__BB0_27;
	add.s64 	%rd107, %rd30, %rd104;
	mov.u64 	%rd87, $str$1;
$L__BB0_26:
	.pragma "nounroll";
	ld.global.u8 	%r182, [%rd107];
	st.local.u32 	[%rd31], %r182;
	cvta.global.u64 	%rd88, %rd87;
	{ // callseq 60, 0
	.param .b64 param0;
	st.param.b64 	[param0], %rd88;
	.param .b64 param1;
	st.param.b64 	[param1], %rd78;
	.param .b32 retval0;
	call.uni (retval0), 
	vprintf, 
	(
	param0, 
	param1
	);
	ld.param.b32 	%r183, [retval0];
	} // callseq 60
	add.s64 	%rd107, %rd107, 1;
	add.s64 	%rd106, %rd106, -1;
	setp.ne.s64 	%p21, %rd106, 0;
	@%p21 bra 	$L__BB0_26;
$L__BB0_27:
	mov.u64 	%rd90, $str$2;
	cvta.global.u64 	%rd91, %rd90;
	{ // callseq 61, 0
	.param .b64 param0;
	st.param.b64 	[param0], %rd91;
	.param .b64 param1;
	st.param.b64 	[param1], 0;
	.param .b32 retval0;
	call.uni (retval0), 
	vprintf, 
	(
	param0, 
	param1
	);
	ld.param.b32 	%r185, [retval0];
	} // callseq 61
$L__BB0_28:
	ret;

}


// ===== COMPILED SASS (sm_100) =====

	.target	sm_100

	.elftype	@"ET_EXEC"


//--------------------- .note.nv.tkinfo           --------------------------
	.section	.note.nv.tkinfo,"",@"SHT_NOTE"
	.sectionflags	@"SHF_NOTE_NV_TKINFO"
	.tkinfo
        /*0018*/ 	.word	0x00000002
        /*0030*/ 	.string	""
        /*0030*/ 	.string	"ptxas"
        /*0030*/ 	.string	"Cuda compilation tools, release 13.0, V13.0.88"
        /*0030*/ 	.string	"Build cuda_13.0.r13.0/compiler.36424714_0"
        /*0030*/ 	.string	"-arch sm_100 -m 64 "



//--------------------- .note.nv.cuinfo           --------------------------
	.section	.note.nv.cuinfo,"",@"SHT_NOTE"
	.sectionflags	@"SHF_NOTE_NV_CUINFO"
        /*0018*/ 	.short	0x0002
        /*001a*/ 	.short	0x0064
        /*001c*/ 	.short	0x0082
	.zero		2


//--------------------- .nv.info                  --------------------------
	.section	.nv.info,"",@"SHT_CUDA_INFO"
	.align	4


	//----- nvinfo : EIATTR_REGCOUNT
	.align		4
        /*0000*/ 	.byte	0x04, 0x2f
        /*0002*/ 	.short	(.L_5 - .L_4)
	.align		4
.L_4:
        /*0004*/ 	.word	index@(_Z5cuEVMPhS_mmm)
        /*0008*/ 	.word	0x00000020


	//----- nvinfo : EIATTR_FRAME_SIZE
	.align		4
.L_5:
        /*000c*/ 	.byte	0x04, 0x11
        /*000e*/ 	.short	(.L_7 - .L_6)
	.align		4
.L_6:
        /*0010*/ 	.word	index@(_Z5cuEVMPhS_mmm)
        /*0014*/ 	.word	0x00000008


	//----- nvinfo : EIATTR_MIN_STACK_SIZE
	.align		4
.L_7:
        /*0018*/ 	.byte	0x04, 0x12
        /*001a*/ 	.short	(.L_9 - .L_8)
	.align		4
.L_8:
        /*001c*/ 	.word	index@(_Z5cuEVMPhS_mmm)
        /*0020*/ 	.word	0x00000008
.L_9:


//--------------------- .nv.compat                --------------------------
	.section	.nv.compat,"",@"SHT_CUDA_COMPAT_INFO"
	.align	4
        /*0000*/ 	.byte	0x02, 0x09, 0x00, 0x00, 0x02, 0x02, 0x01, 0x00, 0x02, 0x05, 0x05, 0x00, 0x03, 0x07, 0x01, 0x01
        /*0010*/ 	.byte	0x02, 0x03, 0x00, 0x00, 0x02, 0x06, 0x01, 0x00, 0x04, 0x0b, 0x08, 0x00, 0x09, 0x00, 0x00, 0x00
        /*0020*/ 	.byte	0x00, 0x00, 0x00, 0x00


//--------------------- .nv.info._Z5cuEVMPhS_mmm  --------------------------
	.section	.nv.info._Z5cuEVMPhS_mmm,"",@"SHT_CUDA_INFO"
	.sectionflags	@""
	.align	4


	//----- nvinfo : EIATTR_CUDA_API_VERSION
	.align		4
        /*0000*/ 	.byte	0x04, 0x37
        /*0002*/ 	.short	(.L_11 - .L_10)
.L_10:
        /*0004*/ 	.word	0x00000082


	//----- nvinfo : EIATTR_KPARAM_INFO
	.align		4
.L_11:
        /*0008*/ 	.byte	0x04, 0x17
        /*000a*/ 	.short	(.L_13 - .L_12)
.L_12:
        /*000c*/ 	.word	0x00000000
        /*0010*/ 	.short	0x0004
        /*0012*/ 	.short	0x0020
        /*0014*/ 	.byte	0x00, 0xf0, 0x21, 0x00


	//----- nvinfo : EIATTR_KPARAM_INFO
	.align		4
.L_13:
        /*0018*/ 	.byte	0x04, 0x17
        /*001a*/ 	.short	(.L_15 - .L_14)
.L_14:
        /*001c*/ 	.word	0x00000000
        /*0020*/ 	.short	0x0003
        /*0022*/ 	.short	0x0018
        /*0024*/ 	.byte	0x00, 0xf0, 0x21, 0x00


	//----- nvinfo : EIATTR_KPARAM_INFO
	.align		4
.L_15:
        /*0028*/ 	.byte	0x04, 0x17
        /*002a*/ 	.short	(.L_17 - .L_16)
.L_16:
        /*002c*/ 	.word	0x00000000
        /*0030*/ 	.short	0x0002
        /*0032*/ 	.short	0x0010
        /*0034*/ 	.byte	0x00, 0xf0, 0x21, 0x00


	//----- nvinfo : EIATTR_KPARAM_INFO
	.align		4
.L_17:
        /*0038*/ 	.byte	0x04, 0x17
        /*003a*/ 	.short	(.L_19 - .L_18)
.L_18:
        /*003c*/ 	.word	0x00000000
        /*0040*/ 	.short	0x0001
        /*0042*/ 	.short	0x0008
        /*0044*/ 	.byte	0x00, 0xf5, 0x21, 0x00


	//----- nvinfo : EIATTR_KPARAM_INFO
	.align		4
.L_19:
        /*0048*/ 	.byte	0x04, 0x17
        /*004a*/ 	.short	(.L_21 - .L_20)
.L_20:
        /*004c*/ 	.word	0x00000000
        /*0050*/ 	.short	0x0000
        /*0052*/ 	.short	0x0000
        /*0054*/ 	.byte	0x00, 0xf5, 0x21, 0x00


	//----- nvinfo : EIATTR_SPARSE_MMA_MASK
	.align		4
.L_21:
        /*0058*/ 	.byte	0x03, 0x50
        /*005a*/ 	.short	0x0000


	//----- nvinfo : EIATTR_MAXREG_COUNT
	.align		4
        /*005c*/ 	.byte	0x03, 0x1b
        /*005e*/ 	.short	0x00ff


	//----- nvinfo : EIATTR_EXTERNS
	.align		4
        /*0060*/ 	.byte	0x04, 0x0f
        /*0062*/ 	.short	(.L_23 - .L_22)


	//   ....[0]....
	.align		4
.L_22:
        /*0064*/ 	.word	index@(vprintf)


	//----- nvinfo : EIATTR_MERCURY_ISA_VERSION
	.align		4
.L_23:
        /*0068*/ 	.byte	0x03, 0x5f
        /*006a*/ 	.short	0x0101


	//----- nvinfo : EIATTR_VRC_CTA_INIT_COUNT
	.align		4
        /*006c*/ 	.byte	0x02, 0x4a
	.zero		1
	.zero		1


	//----- nvinfo : EIATTR_SYSCALL_OFFSETS
	.align		4
        /*0070*/ 	.byte	0x04, 0x46
        /*0072*/ 	.short	(.L_25 - .L_24)


	//   ....[0]....
.L_24:
        /*0074*/ 	.word	0x00000170


	//   ....[1]....
        /*0078*/ 	.word	0x00000410


	//   ....[2]....
        /*007c*/ 	.word	0x00000500


	//   ....[3]....
        /*0080*/ 	.word	0x000005c0


	//   ....[4]....
        /*0084*/ 	.word	0x00000680


	//   ....[5]....
        /*0088*/ 	.word	0x00000740


	//   ....[6]....
        /*008c*/ 	.word	0x00000800


	//   ....[7]....
        /*0090*/ 	.word	0x000008c0


	//   ....[8]....
        /*0094*/ 	.word	0x00000980


	//   ....[9]....
        /*0098*/ 	.word	0x00000a40


	//   ....[10]....
        /*009c*/ 	.word	0x00000b00


	//   ....[11]....
        /*00a0*/ 	.word	0x00000bc0


	//   ....[12]....
        /*00a4*/ 	.word	0x00000c80


	//   ....[13]....
        /*00a8*/ 	.word	0x00000d40


	//   ....[14]....
        /*00ac*/ 	.word	0x00000e00


	//   ....[15]....
        /*00b0*/ 	.word	0x00000ec0


	//   ....[16]....
        /*00b4*/ 	.word	0x00000f80


	//   ....[17]....
        /*00b8*/ 	.word	0x00001170


	//   ....[18]....
        /*00bc*/ 	.word	0x00001230


	//   ....[19]....
        /*00c0*/ 	.word	0x000012f0


	//   ....[20]....
        /*00c4*/ 	.word	0x000013b0


	//   ....[21]....
        /*00c8*/ 	.word	0x00001470


	//   ....[22]....
        /*00cc*/ 	.word	0x00001530


	//   ....[23]....
        /*00d0*/ 	.word	0x000015f0


	//   ....[24]....
        /*00d4*/ 	.word	0x000016b0


	//   ....[25]....
        /*00d8*/ 	.word	0x00001870


	//   ....[26]....
        /*00dc*/ 	.word	0x00001930


	//   ....[27]....
        /*00e0*/ 	.word	0x000019f0


	//   ....[28]....
        /*00e4*/ 	.word	0x00001ab0


	//   ....[29]....
        /*00e8*/ 	.word	0x00001c70


	//   ....[30]....
        /*00ec*/ 	.word	0x00001d40


	//   ....[31]....
        /*00f0*/ 	.word	0x00001db0


	//   ....[32]....
        /*00f4*/ 	.word	0x00002040


	//   ....[33]....
        /*00f8*/ 	.word	0x00002130


	//   ....[34]....
        /*00fc*/ 	.word	0x000021f0


	//   ....[35]....
        /*0100*/ 	.word	0x000022b0


	//   ....[36]....
        /*0104*/ 	.word	0x00002370


	//   ....[37]....
        /*0108*/ 	.word	0x00002430


	//   ....[38]....
        /*010c*/ 	.word	0x000024f0


	//   ....[39]....
        /*0110*/ 	.word	0x000025b0


	//   ....[40]....
        /*0114*/ 	.word	0x00002670


	//   ....[41]....
        /*0118*/ 	.word	0x00002730


	//   ....[42]....
        /*011c*/ 	.word	0x000027f0


	//   ....[43]....
        /*0120*/ 	.word	0x000028b0


	//   ....[44]....
        /*0124*/ 	.word	0x00002970


	//   ....[45]....
        /*0128*/ 	.word	0x00002a30


	//   ....[46]....
        /*012c*/ 	.word	0x00002af0


	//   ....[47]....
        /*0130*/ 	.word	0x00002bb0


	//   ....[48]....
        /*0134*/ 	.word	0x00002da0


	//   ....[49]....
        /*0138*/ 	.word	0x00002e60


	//   ....[50]....
        /*013c*/ 	.word	0x00002f20


	//   ....[51]....
        /*0140*/ 	.word	0x00002fe0


	//   ....[52]....
        /*0144*/ 	.word	0x000030a0


	//   ....[53]....
        /*0148*/ 	.word	0x00003160


	//   ....[54]....
        /*014c*/ 	.word	0x00003220


	//   ....[55]....
        /*0150*/ 	.word	0x000032e0


	//   ....[56]....
        /*0154*/ 	.word	0x000034a0


	//   ....[57]....
        /*0158*/ 	.word	0x00003560


	//   ....[58]....
        /*015c*/ 	.word	0x00003620


	//   ....[59]....
        /*0160*/ 	.word	0x000036e0


	//   ....[60]....
        /*0164*/ 	.word	0x00003880


	//   ....[61]....
        /*0168*/ 	.word	0x00003950


	//----- nvinfo : EIATTR_EXIT_INSTR_OFFSETS
	.align		4
.L_25:
        /*016c*/ 	.byte	0x04, 0x1c
        /*016e*/ 	.short	(.L_27 - .L_26)


	//   ....[0]....
.L_26:
        /*0170*/ 	.word	0x000000f0


	//   ....[1]....
        /*0174*/ 	.word	0x00003960


	//----- nvinfo : EIATTR_CRS_STACK_SIZE
	.align		4
.L_27:
        /*0178*/ 	.byte	0x04, 0x1e
        /*017a*/ 	.short	(.L_29 - .L_28)
.L_28:
        /*017c*/ 	.word	0x00000000


	//----- nvinfo : EIATTR_CBANK_PARAM_SIZE
	.align		4
.L_29:
        /*0180*/ 	.byte	0x03, 0x19
        /*0182*/ 	.short	0x0028


	//----- nvinfo : EIATTR_PARAM_CBANK
	.align		4
        /*0184*/ 	.byte	0x04, 0x0a
        /*0186*/ 	.short	(.L_31 - .L_30)
	.align		4
.L_30:
        /*0188*/ 	.word	index@(.nv.constant0._Z5cuEVMPhS_mmm)
        /*018c*/ 	.short	0x0380
        /*018e*/ 	.short	0x0028


	//----- nvinfo : EIATTR_SW_WAR
	.align		4
.L_31:
        /*0190*/ 	.byte	0x04, 0x36
        /*0192*/ 	.short	(.L_33 - .L_32)
.L_32:
        /*0194*/ 	.word	0x00000008
.L_33:


//--------------------- .nv.callgraph             --------------------------
	.section	.nv.callgraph,"",@"SHT_CUDA_CALLGRAPH"
	.align	4
	.sectionentsize	8
	.align		4
        /*0000*/ 	.word	0x00000000
	.align		4
        /*0004*/ 	.word	0xffffffff
	.align		4
        /*0008*/ 	.word	index@(_Z5cuEVMPhS_mmm)
	.align		4
        /*000c*/ 	.word	index@(vprintf)
	.align		4
        /*0010*/ 	.word	0x00000000
	.align		4
        /*0014*/ 	.word	0xfffffffe
	.align		4
        /*0018*/ 	.word	0x00000000
	.align		4
        /*001c*/ 	.word	0xfffffffd
	.align		4
        /*0020*/ 	.word	0x00000000
	.align		4
        /*0024*/ 	.word	0xfffffffc


//--------------------- .nv.constant4             --------------------------
	.section	.nv.constant4,"a",@progbits
	.align	8
	.align		8
.nv.constant4:
        /*0000*/ 	.dword	vprintf
	.align		8
        /*0008*/ 	.dword	$str
	.align		8
        /*0010*/ 	.dword	$str$1
	.align		8
        /*0018*/ 	.dword	$str$2
	.align		8
        /*0020*/ 	.dword	$str$3


//--------------------- .text._Z5cuEVMPhS_mmm     --------------------------
	.section	.text._Z5cuEVMPhS_mmm,"ax",@progbits
	.align	128
        .global         _Z5cuEVMPhS_mmm
        .type           _Z5cuEVMPhS_mmm,@function
        .size           _Z5cuEVMPhS_mmm,(.L_x_77 - _Z5cuEVMPhS_mmm)
        .other          _Z5cuEVMPhS_mmm,@"STO_CUDA_ENTRY STV_DEFAULT"
_Z5cuEVMPhS_mmm:
.text._Z5cuEVMPhS_mmm:
[----:B------:R-:W0:Y:S01]  /*0000*/  LDC R1, c[0x0][0x37c] ;  /* 0x0000df00ff017b82 */ /* 0x000e220000000800 */
[----:B------:R-:W1:Y:S01]  /*0010*/  S2R R0, SR_TID.X ;  /* 0x0000000000007919 */ /* 0x000e620000002100 */
[----:B------:R-:W2:Y:S06]  /*0020*/  LDCU UR5, c[0x0][0x2fc] ;  /* 0x00005f80ff0577ac */ /* 0x000eac0008000800 */
[----:B------:R-:W1:Y:S01]  /*0030*/  S2UR UR6, SR_CTAID.X ;  /* 0x00000000000679c3 */ /* 0x000e620000002500 */
[----:B0-----:R-:W-:Y:S01]  /*0040*/  VIADD R1, R1, 0xfffffff8 ;  /* 0xfffffff801017836 */ /* 0x001fe20000000000 */
[----:B------:R-:W0:Y:S01]  /*0050*/  LDCU.64 UR8, c[0x0][0x3a0] ;  /* 0x00007400ff0877ac */ /* 0x000e220008000a00 */
[----:B------:R-:W3:Y:S05]  /*0060*/  LDCU UR4, c[0x0][0x2f8] ;  /* 0x00005f00ff0477ac */ /* 0x000eea0008000800 */
[----:B------:R-:W1:Y:S01]  /*0070*/  LDC R3, c[0x0][0x360] ;  /* 0x0000d800ff037b82 */ /* 0x000e620000000800 */
[----:B---3--:R-:W-:Y:S01]  /*0080*/  IADD3 R18, P1, PT, R1, UR4, RZ ;  /* 0x0000000401127c10 */ /* 0x008fe2000ff3e0ff */
[----:B-1----:R-:W-:-:S05]  /*0090*/  IMAD R0, R3, UR6, R0 ;  /* 0x0000000603007c24 */ /* 0x002fca000f8e0200 */
[----:B0-----:R-:W-:Y:S02]  /*00a0*/  ISETP.GE.U32.AND P0, PT, R0, UR8, PT ;  /* 0x0000000800007c0c */ /* 0x001fe4000bf06070 */
[----:B------:R-:W-:-:S04]  /*00b0*/  SHF.R.S32.HI R2, RZ, 0x1f, R0 ;  /* 0x0000001fff027819 */ /* 0x000fc80000011400 */
[----:B------:R-:W-:Y:S01]  /*00c0*/  ISETP.GE.U32.AND.EX P0, PT, R2, UR9, PT, P0 ;  /* 0x0000000902007c0c */ /* 0x000fe2000bf06100 */
[----:B--2---:R-:W-:-:S03]  /*00d0*/  IMAD.X R2, RZ, RZ, UR5, P1 ;  /* 0x00000005ff027e24 */ /* 0x004fc600088e06ff */
[----:B------:R-:W-:-:S13]  /*00e0*/  ISETP.NE.OR P0, PT, R0, RZ, P0 ;  /* 0x000000ff0000720c */ /* 0x000fda0000705670 */
[----:B------:R-:W-:Y:S05]  /*00f0*/  @P0 EXIT ;  /* 0x000000000000094d */ /* 0x000fea0003800000 */
[----:B------:R-:W-:Y:S01]  /*0100*/  MOV R0, 0x0 ;  /* 0x0000000000007802 */ /* 0x000fe20000000f00 */
[----:B------:R-:W0:Y:S01]  /*0110*/  LDCU.64 UR4, c[0x4][0x8] ;  /* 0x01000100ff0477ac */ /* 0x000e220008000a00 */
[----:B------:R-:W-:Y:S02]  /*0120*/  CS2R R6, SRZ ;  /* 0x0000000000067805 */ /* 0x000fe4000001ff00 */
[----:B------:R1:W2:Y:S01]  /*0130*/  LDC.64 R8, c[0x4][R0] ;  /* 0x0100000000087b82 */ /* 0x0002a20000000a00 */
[----:B0-----:R-:W-:Y:S02]  /*0140*/  IMAD.U32 R4, RZ, RZ, UR4 ;  /* 0x00000004ff047e24 */ /* 0x001fe4000f8e00ff */
[----:B-1----:R-:W-:-:S07]  /*0150*/  IMAD.U32 R5, RZ, RZ, UR5 ;  /* 0x00000005ff057e24 */ /* 0x002fce000f8e00ff */
[----:B------:R-:W-:-:S07]  /*0160*/  LEPC R20, `(.L_x_0) ;  /* 0x000000001014794e */ /* 0x000fce0000000000 */
[----:B--2---:R-:W-:Y:S05]  /*0170*/  CALL.ABS.NOINC R8 ;  /* 0x0000000008007343 */ /* 0x004fea0003c00000 */
.L_x_0:
[----:B------:R-:W0:Y:S01]  /*0180*/  LDCU.64 UR6, c[0x0][0x390] ;  /* 0x00007200ff0677ac */ /* 0x000e220008000a00 */
[----:B------:R-:W1:Y:S01]  /*0190*/  LDC.64 R28, c[0x0][0x358] ;  /* 0x0000d600ff1c7b82 */ /* 0x000e620000000a00 */
[----:B0-----:R-:W-:-:S04]  /*01a0*/  UISETP.NE.U32.AND UP0, UPT, UR6, URZ, UPT ;  /* 0x000000ff0600728c */ /* 0x001fc8000bf05070 */
[----:B------:R-:W-:-:S09]  /*01b0*/  UISETP.NE.AND.EX UP0, UPT, UR7, URZ, UPT, UP0 ;  /* 0x000000ff0700728c */ /* 0x000fd2000bf05300 */
[----:B------:R-:W-:Y:S05]  /*01c0*/  BRA.U !UP0, `(.L_x_1) ;  /* 0x0000001908c07547 */ /* 0x000fea000b800000 */
[----:B------:R-:W-:Y:S01]  /*01d0*/  UISETP.GE.U32.AND UP0, UPT, UR6, 0x10, UPT ;  /* 0x000000100600788c */ /* 0x000fe2000bf06070 */
[----:B------:R-:W-:Y:S02]  /*01e0*/  IMAD.MOV.U32 R24, RZ, RZ, RZ ;  /* 0x000000ffff187224 */ /* 0x000fe400078e00ff */
[----:B------:R-:W-:Y:S01]  /*01f0*/  IMAD.MOV.U32 R23, RZ, RZ, RZ ;  /* 0x000000ffff177224 */ /* 0x000fe200078e00ff */
[----:B------:R-:W-:-:S09]  /*0200*/  UISETP.GE.U32.AND.EX UP0, UPT, UR7, URZ, UPT, UP0 ;  /* 0x000000ff0700728c */ /* 0x000fd2000bf06100 */
[----:B------:R-:W-:Y:S05]  /*0210*/  BRA.U !UP0, `(.L_x_2) ;  /* 0x0000000d08707547 */ /* 0x000fea000b800000 */
[----:B------:R-:W0:Y:S01]  /*0220*/  LDCU.64 UR4, c[0x0][0x380] ;  /* 0x00007000ff0477ac */ /* 0x000e220008000a00 */
[----:B------:R-:W-:Y:S01]  /*0230*/  BSSY.RECONVERGENT B6, `(.L_x_2) ;  /* 0x00000da000067945 */ /* 0x000fe20003800200 */
[----:B------:R-:W2:Y:S01]  /*0240*/  LDCU UR7, c[0x0][0x394] ;  /* 0x00007280ff0777ac */ /* 0x000ea20008000800 */
[----:B------:R-:W-:-:S06]  /*0250*/  ULOP3.LUT UR6, UR6, 0xfffffff0, URZ, 0xc0, !UPT ;  /* 0xfffffff006067892 */ /* 0x000fcc000f8ec0ff */
[----:B------:R-:W-:Y:S02]  /*0260*/  IMAD.U32 R24, RZ, RZ, UR6 ;  /* 0x00000006ff187e24 */ /* 0x000fe4000f8e00ff */
[----:B------:R-:W-:Y:S01]  /*0270*/  IMAD.U32 R22, RZ, RZ, UR6 ;  /* 0x00000006ff167e24 */ /* 0x000fe2000f8e00ff */
[----:B0-----:R-:W-:-:S04]  /*0280*/  UIADD3 UR4, UP0, UPT, UR4, 0x7, URZ ;  /* 0x0000000704047890 */ /* 0x001fc8000ff1e0ff */
[----:B------:R-:W-:Y:S01]  /*0290*/  UIADD3.X UR5, UPT, UPT, URZ, UR5, URZ, UP0, !UPT ;  /* 0x00000005ff057290 */ /* 0x000fe200087fe4ff */
[----:B--2---:R-:W-:Y:S02]  /*02a0*/  IMAD.U32 R23, RZ, RZ, UR7 ;  /* 0x00000007ff177e24 */ /* 0x004fe4000f8e00ff */
[----:B------:R-:W-:Y:S02]  /*02b0*/  IMAD.U32 R19, RZ, RZ, UR7 ;  /* 0x00000007ff137e24 */ /* 0x000fe4000f8e00ff */
[----:B------:R-:W-:Y:S02]  /*02c0*/  IMAD.U32 R26, RZ, RZ, UR4 ;  /* 0x00000004ff1a7e24 */ /* 0x000fe4000f8e00ff */
[----:B------:R-:W-:-:S07]  /*02d0*/  IMAD.U32 R27, RZ, RZ, UR5 ;  /* 0x00000005ff1b7e24 */ /* 0x000fce000f8e00ff */
.L_x_19:
[----:B-1----:R-:W-:Y:S02]  /*02e0*/  R2UR UR4, R28 ;  /* 0x000000001c0472ca */ /* 0x002fe400000e0000 */
[----:B------:R-:W-:-:S13]  /*02f0*/  R2UR UR5, R29 ;  /* 0x000000001d0572ca */ /* 0x000fda00000e0000 */
[----:B------:R-:W2:Y:S01]  /*0300*/  LDG.E.U8 R0, desc[UR4][R26.64+-0x7] ;  /* 0xfffff9041a007981 */ /* 0x000ea2000c1e1100 */
[----:B------:R-:W0:Y:S01]  /*0310*/  LDCU UR4, c[0x0][0x2f8] ;  /* 0x00005f00ff0477ac */ /* 0x000e220008000800 */
[----:B------:R-:W-:Y:S01]  /*0320*/  MOV R8, 0x0 ;  /* 0x0000000000087802 */ /* 0x000fe20000000f00 */
[----:B------:R-:W-:Y:S01]  /*0330*/  IMAD.MOV.U32 R6, RZ, RZ, R18 ;  /* 0x000000ffff067224 */ /* 0x000fe200078e0012 */
[----:B------:R-:W-:Y:S01]  /*0340*/  IADD3 R22, P0, PT, R22, -0x10, RZ ;  /* 0xfffffff016167810 */ /* 0x000fe20007f1e0ff */
[----:B------:R-:W-:-:S03]  /*0350*/  IMAD.MOV.U32 R7, RZ, RZ, R2 ;  /* 0x000000ffff077224 */ /* 0x000fc600078e0002 */
[----:B------:R-:W1:Y:S01]  /*0360*/  LDC.64 R8, c[0x4][R8] ;  /* 0x0100000008087b82 */ /* 0x000e620000000a00 */
[----:B------:R-:W-:Y:S02]  /*0370*/  IADD3.X R19, PT, PT, R19, -0x1, RZ, P0, !PT ;  /* 0xffffffff13137810 */ /* 0x000fe400007fe4ff */
[----:B------:R-:W-:-:S04]  /*0380*/  ISETP.NE.U32.AND P0, PT, R22, RZ, PT ;  /* 0x000000ff1600720c */ /* 0x000fc80003f05070 */
[----:B------:R-:W-:Y:S01]  /*0390*/  ISETP.NE.AND.EX P0, PT, R19, RZ, PT, P0 ;  /* 0x000000ff1300720c */ /* 0x000fe20003f05300 */
[----:B0-----:R-:W-:Y:S01]  /*03a0*/  VIADD R3, R18, -UR4 ;  /* 0x8000000412037c36 */ /* 0x001fe20008000000 */
[----:B------:R-:W0:Y:S02]  /*03b0*/  LDCU.64 UR4, c[0x4][0x10] ;  /* 0x01000200ff0477ac */ /* 0x000e240008000a00 */
[----:B------:R-:W-:Y:S01]  /*03c0*/  P2R R25, PR, RZ, 0x1 ;  /* 0x00000001ff197803 */ /* 0x000fe20000000000 */
[----:B0-----:R-:W-:Y:S02]  /*03d0*/  IMAD.U32 R4, RZ, RZ, UR4 ;  /* 0x00000004ff047e24 */ /* 0x001fe4000f8e00ff */
[----:B------:R-:W-:Y:S01]  /*03e0*/  IMAD.U32 R5, RZ, RZ, UR5 ;  /* 0x00000005ff057e24 */ /* 0x000fe2000f8e00ff */
[----:B-12---:R0:W-:Y:S06]  /*03f0*/  STL [R3], R0 ;  /* 0x0000000003007387 */ /* 0x0061ec0000100800 */
[----:B------:R-:W-:-:S07]  /*0400*/  LEPC R20, `(.L_x_3) ;  /* 0x000000001014794e */ /* 0x000fce0000000000 */
[----:B0-----:R-:W-:Y:S05]  /*0410*/  CALL.ABS.NOINC R8 ;  /* 0x0000000008007343 */ /* 0x001fea0003c00000 */
.L_x_3:
[----:B------:R-:W-:Y:S02]  /*0420*/  R2UR UR4, R28 ;  /* 0x000000001c0472ca */ /* 0x000fe400000e0000 */
[----:B------:R-:W-:-:S13]  /*0430*/  R2UR UR5, R29 ;  /* 0x000000001d0572ca */ /* 0x000fda00000e0000 */
[----:B------:R-:W2:Y:S01]  /*0440*/  LDG.E.U8 R0, desc[UR4][R26.64+-0x6] ;  /* 0xfffffa041a007981 */ /* 0x000ea2000c1e1100 */
[----:B------:R-:W0:Y:S01]  /*0450*/  LDCU UR4, c[0x0][0x2f8] ;  /* 0x00005f00ff0477ac */ /* 0x000e220008000800 */
[----:B------:R-:W-:Y:S01]  /*0460*/  MOV R16, 0x0 ;  /* 0x0000000000107802 */ /* 0x000fe20000000f00 */
[----:B------:R-:W-:Y:S02]  /*0470*/  IMAD.MOV.U32 R6, RZ, RZ, R18 ;  /* 0x000000ffff067224 */ /* 0x000fe400078e0012 */
[----:B------:R-:W-:Y:S01]  /*0480*/  IMAD.MOV.U32 R7, RZ, RZ, R2 ;  /* 0x000000ffff077224 */ /* 0x000fe200078e0002 */
[----:B------:R1:W3:Y:S01]  /*0490*/  LDC.64 R8, c[0x4][R16] ;  /* 0x0100000010087b82 */ /* 0x0002e20000000a00 */
[----:B0-----:R-:W-:Y:S01]  /*04a0*/  VIADD R17, R18, -UR4 ;  /* 0x8000000412117c36 */ /* 0x001fe20008000000 */
[----:B------:R-:W0:Y:S02]  /*04b0*/  LDCU.64 UR4, c[0x4][0x10] ;  /* 0x01000200ff0477ac */ /* 0x000e240008000a00 */
[----:B0-----:R-:W-:-:S02]  /*04c0*/  IMAD.U32 R4, RZ, RZ, UR4 ;  /* 0x00000004ff047e24 */ /* 0x001fc4000f8e00ff */
[----:B------:R-:W-:Y:S01]  /*04d0*/  IMAD.U32 R5, RZ, RZ, UR5 ;  /* 0x00000005ff057e24 */ /* 0x000fe2000f8e00ff */
[----:B--23--:R1:W-:Y:S06]  /*04e0*/  STL [R17], R0 ;  /* 0x0000000011007387 */ /* 0x00c3ec0000100800 */
[----:B------:R-:W-:-:S07]  /*04f0*/  LEPC R20, `(.L_x_4) ;  /* 0x000000001014794e */ /* 0x000fce0000000000 */
[----:B-1----:R-:W-:Y:S05]  /*0500*/  CALL.ABS.NOINC R8 ;  /* 0x0000000008007343 */ /* 0x002fea0003c00000 */
.L_x_4:
[----:B------:R-:W-:Y:S02]  /*0510*/  R2UR UR4, R28 ;  /* 0x000000001c0472ca */ /* 0x000fe400000e0000 */
[----:B------:R-:W-:-:S13]  /*0520*/  R2UR UR5, R29 ;  /* 0x000000001d0572ca */ /* 0x000fda00000e0000 */
[----:B------:R-:W2:Y:S01]  /*0530*/  LDG.E.U8 R0, desc[UR4][R26.64+-0x5] ;  /* 0xfffffb041a007981 */ /* 0x000ea2000c1e1100 */
[----:B------:R0:W1:Y:S01]  /*0540*/  LDC.64 R8, c[0x4][R16] ;  /* 0x0100000010087b82 */ /* 0x0000620000000a00 */
[----:B------:R-:W3:Y:S01]  /*0550*/  LDCU.64 UR4, c[0x4][0x10] ;  /* 0x01000200ff0477ac */ /* 0x000ee20008000a00 */
[----:B------:R-:W-:Y:S02]  /*0560*/  IMAD.MOV.U32 R6, RZ, RZ, R18 ;  /* 0x000000ffff067224 */ /* 0x000fe400078e0012 */
[----:B------:R-:W-:Y:S02]  /*0570*/  IMAD.MOV.U32 R7, RZ, RZ, R2 ;  /* 0x000000ffff077224 */ /* 0x000fe400078e0002 */
[----:B---3--:R-:W-:Y:S02]  /*0580*/  IMAD.U32 R4, RZ, RZ, UR4 ;  /* 0x00000004ff047e24 */ /* 0x008fe4000f8e00ff */
[----:B------:R-:W-:Y:S01]  /*0590*/  IMAD.U32 R5, RZ, RZ, UR5 ;  /* 0x00000005ff057e24 */ /* 0x000fe2000f8e00ff */
[----:B-12---:R0:W-:Y:S06]  /*05a0*/  STL [R17], R0 ;  /* 0x0000000011007387 */ /* 0x0061ec0000100800 */
[----:B------:R-:W-:-:S07]  /*05b0*/  LEPC R20, `(.L_x_5) ;  /* 0x000000001014794e */ /* 0x000fce0000000000 */
[----:B0-----:R-:W-:Y:S05]  /*05c0*/  CALL.ABS.NOINC R8 ;  /* 0x0000000008007343 */ /* 0x001fea0003c00000 */
.L_x_5:
        /* <DEDUP_REMOVED lines=12> */
.L_x_6:
        /* <DEDUP_REMOVED lines=12> */
.L_x_7:
        /* <DEDUP_REMOVED lines=12> */
.L_x_8:
        /* <DEDUP_REMOVED lines=12> */
.L_x_9:
        /* <DEDUP_REMOVED lines=12> */
.L_x_10:
[----:B------:R-:W-:Y:S02]  /*0990*/  R2UR UR4, R28 ;  /* 0x000000001c0472ca */ /* 0x000fe400000e0000 */
[----:B------:R-:W-:-:S13]  /*09a0*/  R2UR UR5, R29 ;  /* 0x000000001d0572ca */ /* 0x000fda00000e0000 */
[----:B------:R-:W2:Y:S01]  /*09b0*/  LDG.E.U8 R0, desc[UR4][R26.64+0x1] ;  /* 0x000001041a007981 */ /* 0x000ea2000c1e1100 */
[----:B------:R0:W1:Y:S01]  /*09c0*/  LDC.64 R8, c[0x4][R16] ;  /* 0x0100000010087b82 */ /* 0x0000620000000a00 */
[----:B------:R-:W3:Y:S01]  /*09d0*/  LDCU.64 UR4, c[0x4][0x10] ;  /* 0x01000200ff0477ac */ /* 0x000ee20008000a00 */
[----:B------:R-:W-:Y:S02]  /*09e0*/  IMAD.MOV.U32 R6, RZ, RZ, R18 ;  /* 0x000000ffff067224 */ /* 0x000fe400078e0012 */
[----:B------:R-:W-:Y:S01]  /*09f0*/  IMAD.MOV.U32 R7, RZ, RZ, R2 ;  /* 0x000000ffff077224 */ /* 0x000fe200078e0002 */
[----:B---3--:R-:W-:Y:S01]  /*0a00*/  MOV R4, UR4 ;  /* 0x0000000400047c02 */ /* 0x008fe20008000f00 */
[----:B------:R-:W-:Y:S01]  /*0a10*/  IMAD.U32 R5, RZ, RZ, UR5 ;  /* 0x00000005ff057e24 */ /* 0x000fe2000f8e00ff */
[----:B-12---:R0:W-:Y:S06]  /*0a20*/  STL [R17], R0 ;  /* 0x0000000011007387 */ /* 0x0061ec0000100800 */
[----:B------:R-:W-:-:S07]  /*0a30*/  LEPC R20, `(.L_x_11) ;  /* 0x000000001014794e */ /* 0x000fce0000000000 */
[----:B0-----:R-:W-:Y:S05]  /*0a40*/  CALL.ABS.NOINC R8 ;  /* 0x0000000008007343 */ /* 0x001fea0003c00000 */
.L_x_11:
        /* <DEDUP_REMOVED lines=12> */
.L_x_12:
        /* <DEDUP_REMOVED lines=12> */
.L_x_13:
        /* <DEDUP_REMOVED lines=12> */
.L_x_14:
        /* <DEDUP_REMOVED lines=12> */
.L_x_15:
        /* <DEDUP_REMOVED lines=12> */
.L_x_16:
        /* <DEDUP_REMOVED lines=12> */
.L_x_17:
        /* <DEDUP_REMOVED lines=12> */
.L_x_18:
[----:B------:R-:W-:Y:S02]  /*0f90*/  ISETP.NE.AND P6, PT, R25, RZ, PT ;  /* 0x000000ff1900720c */ /* 0x000fe40003fc5270 */
[----:B------:R-:W-:-:S05]  /*0fa0*/  IADD3 R26, P0, PT, R26, 0x10, RZ ;  /* 0x000000101a1a7810 */ /* 0x000fca0007f1e0ff */
[----:B------:R-:W-:-:S06]  /*0fb0*/  IMAD.X R27, RZ, RZ, R27, P0 ;  /* 0x000000ffff1b7224 */ /* 0x000fcc00000e061b */
[----:B------:R-:W-:Y:S05]  /*0fc0*/  @P6 BRA `(.L_x_19) ;  /* 0xfffffff000c46947 */ /* 0x000fea000383ffff */
[----:B------:R-:W-:Y:S05]  /*0fd0*/  BSYNC.RECONVERGENT B6 ;  /* 0x0000000000067941 */ /* 0x000fea0003800200 */
.L_x_2:
[----:B------:R-:W0:Y:S01]  /*0fe0*/  LDC R22, c[0x0][0x390] ;  /* 0x0000e400ff167b82 */ /* 0x000e220000000800 */
[----:B------:R-:W-:Y:S01]  /*0ff0*/  BSSY.RECONVERGENT B6, `(.L_x_1) ;  /* 0x00000cd000067945 */ /* 0x000fe20003800200 */
[----:B0-----:R-:W-:-:S04]  /*1000*/  LOP3.LUT R0, R22, 0xf, RZ, 0xc0, !PT ;  /* 0x0000000f16007812 */ /* 0x001fc800078ec0ff */
[----:B------:R-:W-:-:S04]  /*1010*/  ISETP.NE.U32.AND P0, PT, R0, RZ, PT ;  /* 0x000000ff0000720c */ /* 0x000fc80003f05070 */
[----:B------:R-:W-:-:S13]  /*1020*/  ISETP.NE.AND.EX P0, PT, RZ, RZ, PT, P0 ;  /* 0x000000ffff00720c */ /* 0x000fda0003f05300 */
[----:B------:R-:W-:Y:S05]  /*1030*/  @!P0 BRA `(.L_x_20) ;  /* 0x0000000c00208947 */ /* 0x000fea0003800000 */
[----:B------:R-:W-:Y:S02]  /*1040*/  ISETP.GE.U32.AND P0, PT, R0, 0x8, PT ;  /* 0x000000080000780c */ /* 0x000fe40003f06070 */
[----:B------:R-:W-:Y:S02]  /*1050*/  LOP3.LUT R22, R22, 0x7, RZ, 0xc0, !PT ;  /* 0x0000000716167812 */ /* 0x000fe400078ec0ff */
[----:B------:R-:W-:-:S13]  /*1060*/  ISETP.GE.U32.AND.EX P0, PT, RZ, RZ, PT, P0 ;  /* 0x000000ffff00720c */ /* 0x000fda0003f06100 */
[----:B------:R-:W-:Y:S05]  /*1070*/  @!P0 BRA `(.L_x_21) ;  /* 0x0000000400988947 */ /* 0x000fea0003800000 */
[----:B------:R-:W0:Y:S01]  /*1080*/  LDCU.64 UR4, c[0x0][0x380] ;  /* 0x00007000ff0477ac */ /* 0x000e220008000a00 */
[----:B-1----:R-:W-:Y:S02]  /*1090*/  R2UR UR6, R28 ;  /* 0x000000001c0672ca */ /* 0x002fe400000e0000 */
[----:B------:R-:W-:Y:S02]  /*10a0*/  R2UR UR7, R29 ;  /* 0x000000001d0772ca */ /* 0x000fe400000e0000 */
[----:B0-----:R-:W-:-:S04]  /*10b0*/  IADD3 R16, P0, PT, R24, UR4, RZ ;  /* 0x0000000418107c10 */ /* 0x001fc8000ff1e0ff */
[----:B------:R-:W-:Y:S01]  /*10c0*/  IADD3.X R17, PT, PT, R23, UR5, RZ, P0, !PT ;  /* 0x0000000517117c10 */ /* 0x000fe200087fe4ff */
[----:B------:R-:W0:Y:S06]  /*10d0*/  LDCU.64 UR4, c[0x4][0x10] ;  /* 0x01000200ff0477ac */ /* 0x000e2c0008000a00 */
[----:B------:R-:W2:Y:S01]  /*10e0*/  LDG.E.U8 R0, desc[UR6][R16.64] ;  /* 0x0000000610007981 */ /* 0x000ea2000c1e1100 */
[----:B------:R-:W-:Y:S01]  /*10f0*/  MOV R19, 0x0 ;  /* 0x0000000000137802 */ /* 0x000fe20000000f00 */
[----:B------:R-:W-:Y:S02]  /*1100*/  IMAD.MOV.U32 R6, RZ, RZ, R18 ;  /* 0x000000ffff067224 */ /* 0x000fe400078e0012 */
[----:B------:R-:W-:Y:S01]  /*1110*/  IMAD.MOV.U32 R7, RZ, RZ, R2 ;  /* 0x000000ffff077224 */ /* 0x000fe200078e0002 */
[----:B------:R1:W3:Y:S01]  /*1120*/  LDC.64 R8, c[0x4][R19] ;  /* 0x0100000013087b82 */ /* 0x0002e20000000a00 */
[----:B0-----:R-:W-:-:S02]  /*1130*/  IMAD.U32 R4, RZ, RZ, UR4 ;  /* 0x00000004ff047e24 */ /* 0x001fc4000f8e00ff */
[----:B------:R-:W-:Y:S01]  /*1140*/  IMAD.U32 R5, RZ, RZ, UR5 ;  /* 0x00000005ff057e24 */ /* 0x000fe2000f8e00ff */
[----:B--23--:R1:W-:Y:S06]  /*1150*/  STL [R1], R0 ;  /* 0x0000000001007387 */ /* 0x00c3ec0000100800 */
[----:B------:R-:W-:-:S07]  /*1160*/  LEPC R20, `(.L_x_22) ;  /* 0x000000001014794e */ /* 0x000fce0000000000 */
[----:B-1----:R-:W-:Y:S05]  /*1170*/  CALL.ABS.NOINC R8 ;  /* 0x0000000008007343 */ /* 0x002fea0003c00000 */
.L_x_22:
[----:B------:R-:W-:Y:S02]  /*1180*/  R2UR UR4, R28 ;  /* 0x000000001c0472ca */ /* 0x000fe400000e0000 */
[----:B------:R-:W-:-:S13]  /*1190*/  R2UR UR5, R29 ;  /* 0x000000001d0572ca */ /* 0x000fda00000e0000 */
[----:B------:R-:W2:Y:S01]  /*11a0*/  LDG.E.U8 R0, desc[UR4][R16.64+0x1] ;  /* 0x0000010410007981 */ /* 0x000ea2000c1e1100 */
[----:B------:R0:W1:Y:S01]  /*11b0*/  LDC.64 R8, c[0x4][R19] ;  /* 0x0100000013087b82 */ /* 0x0000620000000a00 */
[----:B------:R-:W3:Y:S01]  /*11c0*/  LDCU.64 UR4, c[0x4][0x10] ;  /* 0x01000200ff0477ac */ /* 0x000ee20008000a00 */
[----:B------:R-:W-:Y:S01]  /*11d0*/  MOV R6, R18 ;  /* 0x0000001200067202 */ /* 0x000fe20000000f00 */
[----:B------:R-:W-:Y:S02]  /*11e0*/  IMAD.MOV.U32 R7, RZ, RZ, R2 ;  /* 0x000000ffff077224 */ /* 0x000fe400078e0002 */
[----:B---3--:R-:W-:Y:S02]  /*11f0*/  IMAD.U32 R4, RZ, RZ, UR4 ;  /* 0x00000004ff047e24 */ /* 0x008fe4000f8e00ff */
[----:B------:R-:W-:Y:S01]  /*1200*/  IMAD.U32 R5, RZ, RZ, UR5 ;  /* 0x00000005ff057e24 */ /* 0x000fe2000f8e00ff */
[----:B-12---:R0:W-:Y:S06]  /*1210*/  STL [R1], R0 ;  /* 0x0000000001007387 */ /* 0x0061ec0000100800 */
[----:B------:R-:W-:-:S07]  /*1220*/  LEPC R20, `(.L_x_23) ;  /* 0x000000001014794e */ /* 0x000fce0000000000 */
[----:B0-----:R-:W-:Y:S05]  /*1230*/  CALL.ABS.NOINC R8 ;  /* 0x0000000008007343 */ /* 0x001fea0003c00000 */
.L_x_23:
        /* <DEDUP_REMOVED lines=12> */
.L_x_24:
        /* <DEDUP_REMOVED lines=12> */
.L_x_25:
        /* <DEDUP_REMOVED lines=12> */
.L_x_26:
        /* <DEDUP_REMOVED lines=12> */
.L_x_27:
        /* <DEDUP_REMOVED lines=12> */
.L_x_28:
        /* <DEDUP_REMOVED lines=12> */
.L_x_29:
[----:B------:R-:W-:-:S05]  /*16c0*/  IADD3 R24, P0, PT, R24, 0x8, RZ ;  /* 0x0000000818187810 */ /* 0x000fca0007f1e0ff */
[----:B------:R-:W-:-:S08]  /*16d0*/  IMAD.X R23, RZ, RZ, R23, P0 ;  /* 0x000000ffff177224 */ /* 0x000fd000000e0617 */
.L_x_21:
[----:B------:R-:W-:-:S04]  /*16e0*/  ISETP.NE.U32.AND P0, PT, R22, RZ, PT ;  /* 0x000000ff1600720c */ /* 0x000fc80003f05070 */
[----:B------:R-:W-:-:S13]  /*16f0*/  ISETP.NE.AND.EX P0, PT, RZ, RZ, PT, P0 ;  /* 0x000000ffff00720c */ /* 0x000fda0003f05300 */
[----:B------:R-:W-:Y:S05]  /*1700*/  @!P0 BRA `(.L_x_20) ;  /* 0x00000004006c8947 */ /* 0x000fea0003800000 */
[----:B------:R-:W0:Y:S01]  /*1710*/  LDCU UR4, c[0x0][0x390] ;  /* 0x00007200ff0477ac */ /* 0x000e220008000800 */
[----:B------:R-:W-:Y:S01]  /*1720*/  ISETP.GE.U32.AND P0, PT, R22, 0x4, PT ;  /* 0x000000041600780c */ /* 0x000fe20003f06070 */
[----:B------:R-:W-:-:S03]  /*1730*/  IMAD.MOV.U32 R25, RZ, RZ, RZ ;  /* 0x000000ffff197224 */ /* 0x000fc600078e00ff */
[----:B------:R-:W-:Y:S01]  /*1740*/  ISETP.GE.U32.AND.EX P0, PT, RZ, RZ, PT, P0 ;  /* 0x000000ffff00720c */ /* 0x000fe20003f06100 */
[----:B0-----:R-:W-:-:S06]  /*1750*/  ULOP3.LUT UR4, UR4, 0x3, URZ, 0xc0, !UPT ;  /* 0x0000000304047892 */ /* 0x001fcc000f8ec0ff */
[----:B------:R-:W-:-:S06]  /*1760*/  IMAD.U32 R22, RZ, RZ, UR4 ;  /* 0x00000004ff167e24 */ /* 0x000fcc000f8e00ff */
        /* <DEDUP_REMOVED lines=17> */
.L_x_31:
        /* <DEDUP_REMOVED lines=12> */
.L_x_32:
        /* <DEDUP_REMOVED lines=12> */
.L_x_33:
        /* <DEDUP_REMOVED lines=12> */
.L_x_34:
[----:B------:R-:W-:-:S05]  /*1ac0*/  IADD3 R24, P0, PT, R24, 0x4, RZ ;  /* 0x0000000418187810 */ /* 0x000fca0007f1e0ff */
[----:B------:R-:W-:-:S08]  /*1ad0*/  IMAD.X R23, RZ, RZ, R23, P0 ;  /* 0x000000ffff177224 */ /* 0x000fd000000e0617 */
.L_x_30:
[----:B------:R-:W-:-:S04]  /*1ae0*/  ISETP.NE.U32.AND P0, PT, R22, RZ, PT ;  /* 0x000000ff1600720c */ /* 0x000fc80003f05070 */
[----:B------:R-:W-:-:S13]  /*1af0*/  ISETP.NE.AND.EX P0, PT, R25, RZ, PT, P0 ;  /* 0x000000ff1900720c */ /* 0x000fda0003f05300 */
[----:B------:R-:W-:Y:S05]  /*1b00*/  @!P0 BRA `(.L_x_20) ;  /* 0x00000000006c8947 */ /* 0x000fea0003800000 */
[----:B------:R-:W0:Y:S02]  /*1b10*/  LDCU.64 UR4, c[0x0][0x380] ;  /* 0x00007000ff0477ac */ /* 0x000e240008000a00 */
[----:B0-----:R-:W-:-:S04]  /*1b20*/  IADD3 R24, P0, PT, R24, UR4, RZ ;  /* 0x0000000418187c10 */ /* 0x001fc8000ff1e0ff */
[----:B------:R-:W-:-:S09]  /*1b30*/  IADD3.X R23, PT, PT, R23, UR5, RZ, P0, !PT ;  /* 0x0000000517177c10 */ /* 0x000fd200087fe4ff */
.L_x_36:
[----:B-1----:R-:W-:Y:S01]  /*1b40*/  R2UR UR4, R28 ;  /* 0x000000001c0472ca */ /* 0x002fe200000e0000 */
[----:B------:R-:W-:Y:S01]  /*1b50*/  IMAD.MOV.U32 R6, RZ, RZ, R24 ;  /* 0x000000ffff067224 */ /* 0x000fe200078e0018 */
[----:B------:R-:W-:Y:S01]  /*1b60*/  R2UR UR5, R29 ;  /* 0x000000001d0572ca */ /* 0x000fe200000e0000 */
[----:B------:R-:W-:-:S12]  /*1b70*/  IMAD.MOV.U32 R7, RZ, RZ, R23 ;  /* 0x000000ffff077224 */ /* 0x000fd800078e0017 */
[----:B------:R0:W2:Y:S01]  /*1b80*/  LDG.E.U8 R0, desc[UR4][R6.64] ;  /* 0x0000000406007981 */ /* 0x0000a2000c1e1100 */
[----:B------:R-:W-:Y:S01]  /*1b90*/  MOV R8, 0x0 ;  /* 0x0000000000087802 */ /* 0x000fe20000000f00 */
[----:B------:R-:W1:Y:S01]  /*1ba0*/  LDCU.64 UR4, c[0x4][0x10] ;  /* 0x01000200ff0477ac */ /* 0x000e620008000a00 */
[----:B------:R-:W-:-:S04]  /*1bb0*/  IADD3 R22, P0, PT, R22, -0x1, RZ ;  /* 0xffffffff16167810 */ /* 0x000fc80007f1e0ff */
[----:B------:R-:W3:Y:S01]  /*1bc0*/  LDC.64 R8, c[0x4][R8] ;  /* 0x0100000008087b82 */ /* 0x000ee20000000a00 */
[----:B------:R-:W-:Y:S02]  /*1bd0*/  IADD3.X R25, PT, PT, R25, -0x1, RZ, P0, !PT ;  /* 0xffffffff19197810 */ /* 0x000fe400007fe4ff */
[----:B------:R-:W-:Y:S01]  /*1be0*/  ISETP.NE.U32.AND P0, PT, R22, RZ, PT ;  /* 0x000000ff1600720c */ /* 0x000fe20003f05070 */
[----:B0-----:R-:W-:Y:S02]  /*1bf0*/  IMAD.MOV.U32 R6, RZ, RZ, R18 ;  /* 0x000000ffff067224 */ /* 0x001fe400078e0012 */
[----:B------:R-:W-:Y:S01]  /*1c00*/  IMAD.MOV.U32 R7, RZ, RZ, R2 ;  /* 0x000000ffff077224 */ /* 0x000fe200078e0002 */
[----:B------:R-:W-:-:S04]  /*1c10*/  ISETP.NE.AND.EX P0, PT, R25, RZ, PT, P0 ;  /* 0x000000ff1900720c */ /* 0x000fc80003f05300 */
[----:B------:R-:W-:Y:S01]  /*1c20*/  P2R R16, PR, RZ, 0x1 ;  /* 0x00000001ff107803 */ /* 0x000fe20000000000 */
[----:B-1----:R-:W-:Y:S02]  /*1c30*/  IMAD.U32 R4, RZ, RZ, UR4 ;  /* 0x00000004ff047e24 */ /* 0x002fe4000f8e00ff */
[----:B------:R-:W-:Y:S01]  /*1c40*/  IMAD.U32 R5, RZ, RZ, UR5 ;  /* 0x00000005ff057e24 */ /* 0x000fe2000f8e00ff */
[----:B--23--:R0:W-:Y:S06]  /*1c50*/  STL [R1], R0 ;  /* 0x0000000001007387 */ /* 0x00c1ec0000100800 */
[----:B------:R-:W-:-:S07]  /*1c60*/  LEPC R20, `(.L_x_35) ;  /* 0x000000001014794e */ /* 0x000fce0000000000 */
[----:B0-----:R-:W-:Y:S05]  /*1c70*/  CALL.ABS.NOINC R8 ;  /* 0x0000000008007343 */ /* 0x001fea0003c00000 */
.L_x_35:
[----:B------:R-:W-:Y:S02]  /*1c80*/  ISETP.NE.AND P6, PT, R16, RZ, PT ;  /* 0x000000ff1000720c */ /* 0x000fe40003fc5270 */
[----:B------:R-:W-:-:S05]  /*1c90*/  IADD3 R24, P0, PT, R24, 0x1, RZ ;  /* 0x0000000118187810 */ /* 0x000fca0007f1e0ff */
[----:B------:R-:W-:-:S06]  /*1ca0*/  IMAD.X R23, RZ, RZ, R23, P0 ;  /* 0x000000ffff177224 */ /* 0x000fcc00000e0617 */
[----:B------:R-:W-:Y:S05]  /*1cb0*/  @P6 BRA `(.L_x_36) ;  /* 0xfffffffc00a06947 */ /* 0x000fea000383ffff */
.L_x_20:
[----:B------:R-:W-:Y:S05]  /*1cc0*/  BSYNC.RECONVERGENT B6 ;  /* 0x0000000000067941 */ /* 0x000fea0003800200 */
.L_x_1:
[----:B------:R-:W-:Y:S01]  /*1cd0*/  MOV R16, 0x0 ;  /* 0x0000000000107802 */ /* 0x000fe20000000f00 */
[----:B------:R-:W0:Y:S01]  /*1ce0*/  LDCU.64 UR4, c[0x4][0x18] ;  /* 0x01000300ff0477ac */ /* 0x000e220008000a00 */
[----:B------:R-:W-:Y:S02]  /*1cf0*/  CS2R R6, SRZ ;  /* 0x0000000000067805 */ /* 0x000fe4000001ff00 */
[----:B------:R2:W3:Y:S01]  /*1d00*/  LDC.64 R8, c[0x4][R16] ;  /* 0x0100000010087b82 */ /* 0x0004e20000000a00 */
[----:B0-----:R-:W-:Y:S02]  /*1d10*/  IMAD.U32 R4, RZ, RZ, UR4 ;  /* 0x00000004ff047e24 */ /* 0x001fe4000f8e00ff */
[----:B--2---:R-:W-:-:S07]  /*1d20*/  IMAD.U32 R5, RZ, RZ, UR5 ;  /* 0x00000005ff057e24 */ /* 0x004fce000f8e00ff */
[----:B------:R-:W-:-:S07]  /*1d30*/  LEPC R20, `(.L_x_37) ;  /* 0x000000001014794e */ /* 0x000fce0000000000 */
[----:B-1-3--:R-:W-:Y:S05]  /*1d40*/  CALL.ABS.NOINC R8 ;  /* 0x0000000008007343 */ /* 0x00afea0003c00000 */
.L_x_37:
[----:B------:R-:W0:Y:S01]  /*1d50*/  LDC.64 R16, c[0x4][R16] ;  /* 0x0100000010107b82 */ /* 0x000e220000000a00 */
[----:B------:R-:W1:Y:S01]  /*1d60*/  LDCU.64 UR4, c[0x4][0x20] ;  /* 0x01000400ff0477ac */ /* 0x000e620008000a00 */
[----:B------:R-:W-:Y:S01]  /*1d70*/  CS2R R6, SRZ ;  /* 0x0000000000067805 */ /* 0x000fe2000001ff00 */
[----:B-1----:R-:W-:Y:S02]  /*1d80*/  IMAD.U32 R4, RZ, RZ, UR4 ;  /* 0x00000004ff047e24 */ /* 0x002fe4000f8e00ff */
[----:B------:R-:W-:-:S07]  /*1d90*/  IMAD.U32 R5, RZ, RZ, UR5 ;  /* 0x00000005ff057e24 */ /* 0x000fce000f8e00ff */
[----:B------:R-:W-:-:S07]  /*1da0*/  LEPC R20, `(.L_x_38) ;  /* 0x000000001014794e */ /* 0x000fce0000000000 */
[----:B0-----:R-:W-:Y:S05]  /*1db0*/  CALL.ABS.NOINC R16 ;  /* 0x0000000010007343 */ /* 0x001fea0003c00000 */
.L_x_38:
[----:B------:R-:W0:Y:S02]  /*1dc0*/  LDCU.64 UR6, c[0x0][0x398] ;  /* 0x00007300ff0677ac */ /* 0x000e240008000a00 */
        /* <DEDUP_REMOVED lines=10> */
[----:B------:R-:W1:Y:S01]  /*1e70*/  LDCU UR7, c[0x0][0x39c] ;  /* 0x00007380ff0777ac */ /* 0x000e620008000800 */
[----:B------:R-:W-:-:S06]  /*1e80*/  ULOP3.LUT UR6, UR6, 0xfffffff0, URZ, 0xc0, !UPT ;  /* 0xfffffff006067892 */ /* 0x000fcc000f8ec0ff */
[----:B------:R-:W-:Y:S02]  /*1e90*/  IMAD.U32 R23, RZ, RZ, UR6 ;  /* 0x00000006ff177e24 */ /* 0x000fe4000f8e00ff */
[----:B------:R-:W-:Y:S01]  /*1ea0*/  IMAD.U32 R25, RZ, RZ, UR6 ;  /* 0x00000006ff197e24 */ /* 0x000fe2000f8e00ff */
[----:B0-----:R-:W-:-:S04]  /*1eb0*/  UIADD3 UR4, UP0, UPT, UR4, 0x7, URZ ;  /* 0x0000000704047890 */ /* 0x001fc8000ff1e0ff */
[----:B------:R-:W-:Y:S01]  /*1ec0*/  UIADD3.X UR5, UPT, UPT, URZ, UR5, URZ, UP0, !UPT ;  /* 0x00000005ff057290 */ /* 0x000fe200087fe4ff */
[----:B-1----:R-:W-:Y:S02]  /*1ed0*/  IMAD.U32 R24, RZ, RZ, UR7 ;  /* 0x00000007ff187e24 */ /* 0x002fe4000f8e00ff */
[----:B------:R-:W-:Y:S02]  /*1ee0*/  IMAD.U32 R26, RZ, RZ, UR7 ;  /* 0x00000007ff1a7e24 */ /* 0x000fe4000f8e00ff */
[----:B------:R-:W-:Y:S02]  /*1ef0*/  IMAD.U32 R16, RZ, RZ, UR4 ;  /* 0x00000004ff107e24 */ /* 0x000fe4000f8e00ff */
[----:B------:R-:W-:-:S07]  /*1f00*/  IMAD.U32 R17, RZ, RZ, UR5 ;  /* 0x00000005ff117e24 */ /* 0x000fce000f8e00ff */
.L_x_57:
[----:B------:R-:W-:Y:S02]  /*1f10*/  R2UR UR4, R28 ;  /* 0x000000001c0472ca */ /* 0x000fe400000e0000 */
        /* <DEDUP_REMOVED lines=19> */
.L_x_41:
        /* <DEDUP_REMOVED lines=15> */
.L_x_42:
[----:B------:R-:W-:Y:S02]  /*2140*/  R2UR UR4, R28 ;  /* 0x000000001c0472ca */ /* 0x000fe400000e0000 */
[----:B------:R-:W-:-:S13]  /*2150*/  R2UR UR5, R29 ;  /* 0x000000001d0572ca */ /* 0x000fda00000e0000 */
[----:B------:R-:W2:Y:S01]  /*2160*/  LDG.E.U8 R3, desc[UR4][R16.64+-0x5] ;  /* 0xfffffb0410037981 */ /* 0x000ea2000c1e1100 */
[----:B------:R0:W1:Y:S01]  /*2170*/  LDC.64 R8, c[0x4][R19] ;  /* 0x0100000013087b82 */ /* 0x0000620000000a00 */
[----:B------:R-:W3:Y:S01]  /*2180*/  LDCU.64 UR4, c[0x4][0x10] ;  /* 0x01000200ff0477ac */ /* 0x000ee20008000a00 */
[----:B------:R-:W-:Y:S01]  /*2190*/  IMAD.MOV.U32 R6, RZ, RZ, R18 ;  /* 0x000000ffff067224 */ /* 0x000fe200078e0012 */
[----:B------:R-:W-:Y:S01]  /*21a0*/  MOV R7, R2 ;  /* 0x0000000200077202 */ /* 0x000fe20000000f00 */
[----:B---3--:R-:W-:Y:S02]  /*21b0*/  IMAD.U32 R4, RZ, RZ, UR4 ;  /* 0x00000004ff047e24 */ /* 0x008fe4000f8e00ff */
[----:B------:R-:W-:Y:S01]  /*21c0*/  IMAD.U32 R5, RZ, RZ, UR5 ;  /* 0x00000005ff057e24 */ /* 0x000fe2000f8e00ff */
[----:B-12---:R0:W-:Y:S06]  /*21d0*/  STL [R22], R3 ;  /* 0x0000000316007387 */ /* 0x0061ec0000100800 */
[----:B------:R-:W-:-:S07]  /*21e0*/  LEPC R20, `(.L_x_43) ;  /* 0x000000001014794e */ /* 0x000fce0000000000 */
[----:B0-----:R-:W-:Y:S05]  /*21f0*/  CALL.ABS.NOINC R8 ;  /* 0x0000000008007343 */ /* 0x001fea0003c00000 */
.L_x_43:
        /* <DEDUP_REMOVED lines=12> */
.L_x_44:
        /* <DEDUP_REMOVED lines=12> */
.L_x_45:
        /* <DEDUP_REMOVED lines=12> */
.L_x_46:
        /* <DEDUP_REMOVED lines=12> */
.L_x_47:
        /* <DEDUP_REMOVED lines=12> */
.L_x_48:
        /* <DEDUP_REMOVED lines=12> */
.L_x_49:
        /* <DEDUP_REMOVED lines=12> */
.L_x_50:
        /* <DEDUP_REMOVED lines=12> */
.L_x_51:
        /* <DEDUP_REMOVED lines=12> */
.L_x_52:
[----:B------:R-:W-:Y:S02]  /*28c0*/  R2UR UR4, R28 ;  /* 0x000000001c0472ca */ /* 0x000fe400000e0000 */
[----:B------:R-:W-:-:S13]  /*28d0*/  R2UR UR5, R29 ;  /* 0x000000001d0572ca */ /* 0x000fda00000e0000 */
[----:B------:R-:W2:Y:S01]  /*28e0*/  LDG.E.U8 R3, desc[UR4][R16.64+0x5] ;  /* 0x0000050410037981 */ /* 0x000ea2000c1e1100 */
[----:B------:R0:W1:Y:S01]  /*28f0*/  LDC.64 R8, c[0x4][R19] ;  /* 0x0100000013087b82 */ /* 0x0000620000000a00 */
[----:B------:R-:W3:Y:S01]  /*2900*/  LDCU.64 UR4, c[0x4][0x10] ;  /* 0x01000200ff0477ac */ /* 0x000ee20008000a00 */
[----:B------:R-:W-:Y:S02]  /*2910*/  IMAD.MOV.U32 R6, RZ, RZ, R18 ;  /* 0x000000ffff067224 */ /* 0x000fe400078e0012 */
[----:B------:R-:W-:Y:S02]  /*2920*/  IMAD.MOV.U32 R7, RZ, RZ, R2 ;  /* 0x000000ffff077224 */ /* 0x000fe400078e0002 */
[----:B---3--:R-:W-:Y:S01]  /*2930*/  IMAD.U32 R4, RZ, RZ, UR4 ;  /* 0x00000004ff047e24 */ /* 0x008fe2000f8e00ff */
[----:B------:R-:W-:Y:S01]  /*2940*/  MOV R5, UR5 ;  /* 0x0000000500057c02 */ /* 0x000fe20008000f00 */
[----:B-12---:R0:W-:Y:S06]  /*2950*/  STL [R22], R3 ;  /* 0x0000000316007387 */ /* 0x0061ec0000100800 */
[----:B------:R-:W-:-:S07]  /*2960*/  LEPC R20, `(.L_x_53) ;  /* 0x000000001014794e */ /* 0x000fce0000000000 */
[----:B0-----:R-:W-:Y:S05]  /*2970*/  CALL.ABS.NOINC R8 ;  /* 0x0000000008007343 */ /* 0x001fea0003c00000 */
.L_x_53:
        /* <DEDUP_REMOVED lines=12> */
.L_x_54:
        /* <DEDUP_REMOVED lines=12> */
.L_x_55:
        /* <DEDUP_REMOVED lines=12> */
.L_x_56:
[----:B------:R-:W-:Y:S02]  /*2bc0*/  ISETP.NE.AND P6, PT, R27, RZ, PT ;  /* 0x000000ff1b00720c */ /* 0x000fe40003fc5270 */
[----:B------:R-:W-:-:S05]  /*2bd0*/  IADD3 R16, P0, PT, R16, 0x10, RZ ;  /* 0x0000001010107810 */ /* 0x000fca0007f1e0ff */
[----:B------:R-:W-:-:S06]  /*2be0*/  IMAD.X R17, RZ, RZ, R17, P0 ;  /* 0x000000ffff117224 */ /* 0x000fcc00000e0611 */
[----:B------:R-:W-:Y:S05]  /*2bf0*/  @P6 BRA `(.L_x_57) ;  /* 0xfffffff000c46947 */ /* 0x000fea000383ffff */
[----:B------:R-:W-:Y:S05]  /*2c00*/  BSYNC.RECONVERGENT B6 ;  /* 0x0000000000067941 */ /* 0x000fea0003800200 */
.L_x_40:
        /* <DEDUP_REMOVED lines=11> */
[----:B------:R-:W-:Y:S02]  /*2cc0*/  R2UR UR6, R28 ;  /* 0x000000001c0672ca */ /* 0x000fe400000e0000 */
        /* <DEDUP_REMOVED lines=14> */
.L_x_60:
        /* <DEDUP_REMOVED lines=12> */
.L_x_61:
        /* <DEDUP_REMOVED lines=12> */
.L_x_62:
        /* <DEDUP_REMOVED lines=12> */
.L_x_63:
        /* <DEDUP_REMOVED lines=12> */
.L_x_64:
        /* <DEDUP_REMOVED lines=12> */
.L_x_65:
        /* <DEDUP_REMOVED lines=12> */
.L_x_66:
        /* <DEDUP_REMOVED lines=12> */
.L_x_67:
[----:B------:R-:W-:-:S05]  /*32f0*/  IADD3 R23, P0, PT, R23, 0x8, RZ ;  /* 0x0000000817177810 */ /* 0x000fca0007f1e0ff */
[----:B------:R-:W-:-:S08]  /*3300*/  IMAD.X R24, RZ, RZ, R24, P0 ;  /* 0x000000ffff187224 */ /* 0x000fd000000e0618 */
.L_x_59:
        /* <DEDUP_REMOVED lines=26> */
.L_x_69:
        /* <DEDUP_REMOVED lines=12> */
.L_x_70:
        /* <DEDUP_REMOVED lines=12> */
.L_x_71:
        /* <DEDUP_REMOVED lines=12> */
.L_x_72:
[----:B------:R-:W-:-:S05]  /*36f0*/  IADD3 R23, P0, PT, R23, 0x4, RZ ;  /* 0x0000000417177810 */ /* 0x000fca0007f1e0ff */
[----:B------:R-:W-:-:S08]  /*3700*/  IMAD.X R24, RZ, RZ, R24, P0 ;  /* 0x000000ffff187224 */ /* 0x000fd000000e0618 */
.L_x_68:
[----:B------:R-:W-:-:S04]  /*3710*/  ISETP.NE.U32.AND P0, PT, R22, RZ, PT ;  /* 0x000000ff1600720c */ /* 0x000fc80003f05070 */
[----:B------:R-:W-:-:S13]  /*3720*/  ISETP.NE.AND.EX P0, PT, R25, RZ, PT, P0 ;  /* 0x000000ff1900720c */ /* 0x000fda0003f05300 */
[----:B------:R-:W-:Y:S05]  /*3730*/  @!P0 BRA `(.L_x_58) ;  /* 0x0000000000648947 */ /* 0x000fea0003800000 */
[----:B------:R-:W0:Y:S02]  /*3740*/  LDCU.64 UR4, c[0x0][0x388] ;  /* 0x00007100ff0477ac */ /* 0x000e240008000a00 */
[----:B0-----:R-:W-:-:S04]  /*3750*/  IADD3 R16, P0, PT, R23, UR4, RZ ;  /* 0x0000000417107c10 */ /* 0x001fc8000ff1e0ff */
[----:B------:R-:W-:-:S09]  /*3760*/  IADD3.X R17, PT, PT, R24, UR5, RZ, P0, !PT ;  /* 0x0000000518117c10 */ /* 0x000fd200087fe4ff */
.L_x_74:
[----:B------:R-:W-:Y:S02]  /*3770*/  R2UR UR4, R28 ;  /* 0x000000001c0472ca */ /* 0x000fe400000e0000 */
[----:B------:R-:W-:-:S13]  /*3780*/  R2UR UR5, R29 ;  /* 0x000000001d0572ca */ /* 0x000fda00000e0000 */
[----:B------:R-:W2:Y:S01]  /*3790*/  LDG.E.U8 R0, desc[UR4][R16.64] ;  /* 0x0000000410007981 */ /* 0x000ea2000c1e1100 */
[----:B------:R-:W-:Y:S01]  /*37a0*/  MOV R8, 0x0 ;  /* 0x0000000000087802 */ /* 0x000fe20000000f00 */
[----:B------:R-:W0:Y:S01]  /*37b0*/  LDCU.64 UR4, c[0x4][0x10] ;  /* 0x01000200ff0477ac */ /* 0x000e220008000a00 */
[----:B------:R-:W-:Y:S01]  /*37c0*/  IADD3 R22, P0, PT, R22, -0x1, RZ ;  /* 0xffffffff16167810 */ /* 0x000fe20007f1e0ff */
[----:B------:R-:W-:Y:S02]  /*37d0*/  IMAD.MOV.U32 R6, RZ, RZ, R18 ;  /* 0x000000ffff067224 */ /* 0x000fe400078e0012 */
[----:B------:R-:W-:Y:S01]  /*37e0*/  IMAD.MOV.U32 R7, RZ, RZ, R2 ;  /* 0x000000ffff077224 */ /* 0x000fe200078e0002 */
[----:B------:R-:W1:Y:S01]  /*37f0*/  LDC.64 R8, c[0x4][R8] ;  /* 0x0100000008087b82 */ /* 0x000e620000000a00 */
[----:B------:R-:W-:Y:S02]  /*3800*/  IADD3.X R25, PT, PT, R25, -0x1, RZ, P0, !PT ;  /* 0xffffffff19197810 */ /* 0x000fe400007fe4ff */
[----:B------:R-:W-:-:S04]  /*3810*/  ISETP.NE.U32.AND P0, PT, R22, RZ, PT ;  /* 0x000000ff1600720c */ /* 0x000fc80003f05070 */
[----:B------:R-:W-:-:S04]  /*3820*/  ISETP.NE.AND.EX P0, PT, R25, RZ, PT, P0 ;  /* 0x000000ff1900720c */ /* 0x000fc80003f05300 */
[----:B------:R-:W-:Y:S01]  /*3830*/  P2R R19, PR, RZ, 0x1 ;  /* 0x00000001ff137803 */ /* 0x000fe20000000000 */
[----:B0-----:R-:W-:Y:S02]  /*3840*/  IMAD.U32 R4, RZ, RZ, UR4 ;  /* 0x00000004ff047e24 */ /* 0x001fe4000f8e00ff */
[----:B------:R-:W-:Y:S01]  /*3850*/  IMAD.U32 R5, RZ, RZ, UR5 ;  /* 0x00000005ff057e24 */ /* 0x000fe2000f8e00ff */
[----:B-12---:R0:W-:Y:S06]  /*3860*/  STL [R1], R0 ;  /* 0x0000000001007387 */ /* 0x0061ec0000100800 */
[----:B------:R-:W-:-:S07]  /*3870*/  LEPC R20, `(.L_x_73) ;  /* 0x000000001014794e */ /* 0x000fce0000000000 */
[----:B0-----:R-:W-:Y:S05]  /*3880*/  CALL.ABS.NOINC R8 ;  /* 0x0000000008007343 */ /* 0x001fea0003c00000 */
.L_x_73:
[----:B------:R-:W-:Y:S02]  /*3890*/  ISETP.NE.AND P6, PT, R19, RZ, PT ;  /* 0x000000ff1300720c */ /* 0x000fe40003fc5270 */
[----:B------:R-:W-:-:S05]  /*38a0*/  IADD3 R16, P0, PT, R16, 0x1, RZ ;  /* 0x0000000110107810 */ /* 0x000fca0007f1e0ff */
[----:B------:R-:W-:-:S06]  /*38b0*/  IMAD.X R17, RZ, RZ, R17, P0 ;  /* 0x000000ffff117224 */ /* 0x000fcc00000e0611 */
[----:B------:R-:W-:Y:S05]  /*38c0*/  @P6 BRA `(.L_x_74) ;  /* 0xfffffffc00a86947 */ /* 0x000fea000383ffff */
.L_x_58:
[----:B------:R-:W-:Y:S05]  /*38d0*/  BSYNC.RECONVERGENT B6 ;  /* 0x0000000000067941 */ /* 0x000fea0003800200 */
.L_x_39:
        /* <DEDUP_REMOVED lines=8> */
.L_x_75:
[----:B------:R-:W-:Y:S05]  /*3960*/  EXIT ;  /* 0x000000000000794d */ /* 0x000fea0003800000 */
.L_x_76:
[----:B------:R-:W-:-:S00]  /*3970*/  BRA `(.L_x_76) ;  /* 0xfffffffc00fc7947 */ /* 0x000fc0000383ffff */
[----:B------:R-:W-:-:S00]  /*3980*/  NOP ;  /* 0x0000000000007918 */ /* 0x000fc00000000000 */
[----:B------:R-:W-:-:S00]  /*3990*/  NOP ;  /* 0x0000000000007918 */ /* 0x000fc00000000000 */
[----:B------:R-:W-:-:S00]  /*39a0*/  NOP ;  /* 0x0000000000007918 */ /* 0x000fc00000000000 */
[----:B------:R-:W-:-:S00]  /*39b0*/  NOP ;  /* 0x0000000000007918 */ /* 0x000fc00000000000 */
[----:B------:R-:W-:-:S00]  /*39c0*/  NOP ;  /* 0x0000000000007918 */ /* 0x000fc00000000000 */
[----:B------:R-:W-:-:S00]  /*39d0*/  NOP ;  /* 0x0000000000007918 */ /* 0x000fc00000000000 */
[----:B------:R-:W-:-:S00]  /*39e0*/  NOP ;  /* 0x0000000000007918 */ /* 0x000fc00000000000 */
[----:B------:R-:W-:-:S00]  /*39f0*/  NOP ;  /* 0x0000000000007918 */ /* 0x000fc00000000000 */
.L_x_77:


//--------------------- .nv.global.init           --------------------------
	.section	.nv.global.init,"aw",@progbits
.nv.global.init:
	.type		$str$2,@object
	.size		$str$2,($str$1 - $str$2)
$str$2:
        /*0000*/ 	.byte	0x0a, 0x00
	.type		$str$1,@object
	.size		$str$1,($str$3 - $str$1)
$str$1:
        /*0002*/ 	.byte	0x25, 0x30, 0x32, 0x78, 0x20, 0x00
	.type		$str$3,@object
	.size		$str$3,($str - $str$3)
$str$3:
        /*0008*/ 	.byte	0x49, 0x6e, 0x70, 0x75, 0x74, 0x3a, 0x20, 0x00
	.type		$str,@object
	.size		$str,(.L_0 - $str)
$str:
        /*0010*/ 	.byte	0x42, 0x79, 0x74, 0x65, 0x63, 0x6f, 0x64, 0x65, 0x3a, 0x20, 0x00
.L_0:


//--------------------- .nv.shared.reserved.0     --------------------------
	.section	.nv.shared.reserved.0,"aw",@nobits
	.weak		__nv_reservedSMEM_offset_0_alias
	.size		__nv_reservedSMEM_offset_0_alias, 0, 64
	.other		__nv_reservedSMEM_offset_0_alias,@"STO_CUDA_RESERVED_SHARED STV_DEFAULT"
__nv_reservedSMEM_offset_0_alias:
	.zero		0
	.zero		64


//--------------------- .nv.constant0._Z5cuEVMPhS_mmm --------------------------
	.section	.nv.constant0._Z5cuEVMPhS_mmm,"a",@progbits
	.sectionflags	@""
	.align	4
.nv.constant0._Z5cuEVMPhS_mmm:
	.zero		936


//--------------------- SYMBOLS --------------------------

	.type		.nv.reservedSmem.offset0,@object
	.size		.nv.reservedSmem.offset0,0x4
	.type		vprintf,@function
